//
// Generated by NVIDIA NVVM Compiler
//
// Compiler Build ID: CL-36424714
// Cuda compilation tools, release 13.0, V13.0.88
// Based on NVVM 20.0.0
//

.version 9.0
.target sm_100
.address_size 64

	// .globl	_Z21seed_and_align_kernelPKcPKiS2_S0_S2_S2_PK14MinimizerIndexiiP16ProteinAlignmentPjf
.const .align 1 .b8 AA_TABLE[20] = {65, 67, 68, 69, 70, 71, 72, 73, 75, 76, 77, 78, 80, 81, 82, 83, 84, 86, 87, 89};
.global .align 1 .b8 _ZN34_INTERNAL_54f7e4ad_4_k_cu_AA_TABLE4cuda3std3__45__cpo5beginE[1];
.global .align 1 .b8 _ZN34_INTERNAL_54f7e4ad_4_k_cu_AA_TABLE4cuda3std3__45__cpo3endE[1];
.global .align 1 .b8 _ZN34_INTERNAL_54f7e4ad_4_k_cu_AA_TABLE4cuda3std3__45__cpo6cbeginE[1];
.global .align 1 .b8 _ZN34_INTERNAL_54f7e4ad_4_k_cu_AA_TABLE4cuda3std3__45__cpo4cendE[1];
.global .align 1 .b8 _ZN34_INTERNAL_54f7e4ad_4_k_cu_AA_TABLE4cuda3std3__45__cpo6rbeginE[1];
.global .align 1 .b8 _ZN34_INTERNAL_54f7e4ad_4_k_cu_AA_TABLE4cuda3std3__45__cpo4rendE[1];
.global .align 1 .b8 _ZN34_INTERNAL_54f7e4ad_4_k_cu_AA_TABLE4cuda3std3__45__cpo7crbeginE[1];
.global .align 1 .b8 _ZN34_INTERNAL_54f7e4ad_4_k_cu_AA_TABLE4cuda3std3__45__cpo5crendE[1];
.global .align 1 .b8 _ZN34_INTERNAL_54f7e4ad_4_k_cu_AA_TABLE4cuda3std3__436_GLOBAL__N__54f7e4ad_4_k_cu_AA_TABLE6ignoreE[1];
.global .align 1 .b8 _ZN34_INTERNAL_54f7e4ad_4_k_cu_AA_TABLE4cuda3std3__419piecewise_constructE[1];
.global .align 1 .b8 _ZN34_INTERNAL_54f7e4ad_4_k_cu_AA_TABLE4cuda3std3__48in_placeE[1];
.global .align 1 .b8 _ZN34_INTERNAL_54f7e4ad_4_k_cu_AA_TABLE4cuda3std3__420unreachable_sentinelE[1];
.global .align 1 .b8 _ZN34_INTERNAL_54f7e4ad_4_k_cu_AA_TABLE4cuda3std3__47nulloptE[1];
.global .align 1 .b8 _ZN34_INTERNAL_54f7e4ad_4_k_cu_AA_TABLE4cuda3std3__48unexpectE[1];
.global .align 1 .b8 _ZN34_INTERNAL_54f7e4ad_4_k_cu_AA_TABLE4cuda3std6ranges3__45__cpo4swapE[1];
.global .align 1 .b8 _ZN34_INTERNAL_54f7e4ad_4_k_cu_AA_TABLE4cuda3std6ranges3__45__cpo9iter_moveE[1];
.global .align 1 .b8 _ZN34_INTERNAL_54f7e4ad_4_k_cu_AA_TABLE4cuda3std6ranges3__45__cpo5beginE[1];
.global .align 1 .b8 _ZN34_INTERNAL_54f7e4ad_4_k_cu_AA_TABLE4cuda3std6ranges3__45__cpo3endE[1];
.global .align 1 .b8 _ZN34_INTERNAL_54f7e4ad_4_k_cu_AA_TABLE4cuda3std6ranges3__45__cpo6cbeginE[1];
.global .align 1 .b8 _ZN34_INTERNAL_54f7e4ad_4_k_cu_AA_TABLE4cuda3std6ranges3__45__cpo4cendE[1];
.global .align 1 .b8 _ZN34_INTERNAL_54f7e4ad_4_k_cu_AA_TABLE4cuda3std6ranges3__45__cpo7advanceE[1];
.global .align 1 .b8 _ZN34_INTERNAL_54f7e4ad_4_k_cu_AA_TABLE4cuda3std6ranges3__45__cpo9iter_swapE[1];
.global .align 1 .b8 _ZN34_INTERNAL_54f7e4ad_4_k_cu_AA_TABLE4cuda3std6ranges3__45__cpo4nextE[1];
.global .align 1 .b8 _ZN34_INTERNAL_54f7e4ad_4_k_cu_AA_TABLE4cuda3std6ranges3__45__cpo4prevE[1];
.global .align 1 .b8 _ZN34_INTERNAL_54f7e4ad_4_k_cu_AA_TABLE4cuda3std6ranges3__45__cpo4dataE[1];
.global .align 1 .b8 _ZN34_INTERNAL_54f7e4ad_4_k_cu_AA_TABLE4cuda3std6ranges3__45__cpo5cdataE[1];
.global .align 1 .b8 _ZN34_INTERNAL_54f7e4ad_4_k_cu_AA_TABLE4cuda3std6ranges3__45__cpo4sizeE[1];
.global .align 1 .b8 _ZN34_INTERNAL_54f7e4ad_4_k_cu_AA_TABLE4cuda3std6ranges3__45__cpo5ssizeE[1];
.global .align 1 .b8 _ZN34_INTERNAL_54f7e4ad_4_k_cu_AA_TABLE4cuda3std6ranges3__45__cpo8distanceE[1];
.global .align 1 .b8 _ZN34_INTERNAL_54f7e4ad_4_k_cu_AA_TABLE6thrust24THRUST_300001_SM_1000_NS6system6detail10sequential3seqE[1];
.global .align 1 .b8 _ZN34_INTERNAL_54f7e4ad_4_k_cu_AA_TABLE6thrust24THRUST_300001_SM_1000_NS12placeholders2_1E[1];
.global .align 1 .b8 _ZN34_INTERNAL_54f7e4ad_4_k_cu_AA_TABLE6thrust24THRUST_300001_SM_1000_NS12placeholders2_2E[1];
.global .align 1 .b8 _ZN34_INTERNAL_54f7e4ad_4_k_cu_AA_TABLE6thrust24THRUST_300001_SM_1000_NS12placeholders2_3E[1];
.global .align 1 .b8 _ZN34_INTERNAL_54f7e4ad_4_k_cu_AA_TABLE6thrust24THRUST_300001_SM_1000_NS12placeholders2_4E[1];
.global .align 1 .b8 _ZN34_INTERNAL_54f7e4ad_4_k_cu_AA_TABLE6thrust24THRUST_300001_SM_1000_NS12placeholders2_5E[1];
.global .align 1 .b8 _ZN34_INTERNAL_54f7e4ad_4_k_cu_AA_TABLE6thrust24THRUST_300001_SM_1000_NS12placeholders2_6E[1];
.global .align 1 .b8 _ZN34_INTERNAL_54f7e4ad_4_k_cu_AA_TABLE6thrust24THRUST_300001_SM_1000_NS12placeholders2_7E[1];
.global .align 1 .b8 _ZN34_INTERNAL_54f7e4ad_4_k_cu_AA_TABLE6thrust24THRUST_300001_SM_1000_NS12placeholders2_8E[1];
.global .align 1 .b8 _ZN34_INTERNAL_54f7e4ad_4_k_cu_AA_TABLE6thrust24THRUST_300001_SM_1000_NS12placeholders2_9E[1];
.global .align 1 .b8 _ZN34_INTERNAL_54f7e4ad_4_k_cu_AA_TABLE6thrust24THRUST_300001_SM_1000_NS12placeholders3_10E[1];
.extern .shared .align 16 .b8 dp_matrix[];

.visible .entry _Z21seed_and_align_kernelPKcPKiS2_S0_S2_S2_PK14MinimizerIndexiiP16ProteinAlignmentPjf(
	.param .u64 .ptr .align 1 _Z21seed_and_align_kernelPKcPKiS2_S0_S2_S2_PK14MinimizerIndexiiP16ProteinAlignmentPjf_param_0,
	.param .u64 .ptr .align 1 _Z21seed_and_align_kernelPKcPKiS2_S0_S2_S2_PK14MinimizerIndexiiP16ProteinAlignmentPjf_param_1,
	.param .u64 .ptr .align 1 _Z21seed_and_align_kernelPKcPKiS2_S0_S2_S2_PK14MinimizerIndexiiP16ProteinAlignmentPjf_param_2,
	.param .u64 .ptr .align 1 _Z21seed_and_align_kernelPKcPKiS2_S0_S2_S2_PK14MinimizerIndexiiP16ProteinAlignmentPjf_param_3,
	.param .u64 .ptr .align 1 _Z21seed_and_align_kernelPKcPKiS2_S0_S2_S2_PK14MinimizerIndexiiP16ProteinAlignmentPjf_param_4,
	.param .u64 .ptr .align 1 _Z21seed_and_align_kernelPKcPKiS2_S0_S2_S2_PK14MinimizerIndexiiP16ProteinAlignmentPjf_param_5,
	.param .u64 .ptr .align 1 _Z21seed_and_align_kernelPKcPKiS2_S0_S2_S2_PK14MinimizerIndexiiP16ProteinAlignmentPjf_param_6,
	.param .u32 _Z21seed_and_align_kernelPKcPKiS2_S0_S2_S2_PK14MinimizerIndexiiP16ProteinAlignmentPjf_param_7,
	.param .u32 _Z21seed_and_align_kernelPKcPKiS2_S0_S2_S2_PK14MinimizerIndexiiP16ProteinAlignmentPjf_param_8,
	.param .u64 .ptr .align 1 _Z21seed_and_align_kernelPKcPKiS2_S0_S2_S2_PK14MinimizerIndexiiP16ProteinAlignmentPjf_param_9,
	.param .u64 .ptr .align 1 _Z21seed_and_align_kernelPKcPKiS2_S0_S2_S2_PK14MinimizerIndexiiP16ProteinAlignmentPjf_param_10,
	.param .f32 _Z21seed_and_align_kernelPKcPKiS2_S0_S2_S2_PK14MinimizerIndexiiP16ProteinAlignmentPjf_param_11
)
{
	.local .align 16 .b8 	__local_depot0[2592];
	.reg .b64 	%SP;
	.reg .b64 	%SPL;
	.reg .pred 	%p<478>;
	.reg .b16 	%rs<135>;
	.reg .b32 	%r<379>;
	.reg .b32 	%f<135>;
	.reg .b64 	%rd<343>;

	mov.u64 	%SPL, __local_depot0;
	ld.param.u64 	%rd49, [_Z21seed_and_align_kernelPKcPKiS2_S0_S2_S2_PK14MinimizerIndexiiP16ProteinAlignmentPjf_param_0];
	ld.param.u64 	%rd50, [_Z21seed_and_align_kernelPKcPKiS2_S0_S2_S2_PK14MinimizerIndexiiP16ProteinAlignmentPjf_param_1];
	ld.param.u64 	%rd51, [_Z21seed_and_align_kernelPKcPKiS2_S0_S2_S2_PK14MinimizerIndexiiP16ProteinAlignmentPjf_param_2];
	ld.param.u64 	%rd52, [_Z21seed_and_align_kernelPKcPKiS2_S0_S2_S2_PK14MinimizerIndexiiP16ProteinAlignmentPjf_param_3];
	ld.param.u64 	%rd54, [_Z21seed_and_align_kernelPKcPKiS2_S0_S2_S2_PK14MinimizerIndexiiP16ProteinAlignmentPjf_param_5];
	ld.param.u64 	%rd57, [_Z21seed_and_align_kernelPKcPKiS2_S0_S2_S2_PK14MinimizerIndexiiP16ProteinAlignmentPjf_param_6];
	ld.param.u32 	%r137, [_Z21seed_and_align_kernelPKcPKiS2_S0_S2_S2_PK14MinimizerIndexiiP16ProteinAlignmentPjf_param_7];
	ld.param.u64 	%rd55, [_Z21seed_and_align_kernelPKcPKiS2_S0_S2_S2_PK14MinimizerIndexiiP16ProteinAlignmentPjf_param_9];
	cvta.to.global.u64 	%rd1, %rd57;
	cvta.to.global.u64 	%rd2, %rd55;
	add.u64 	%rd3, %SPL, 0;
	add.u64 	%rd4, %SPL, 800;
	add.u64 	%rd5, %SPL, 1200;
	add.u64 	%rd6, %SPL, 1400;
	add.u64 	%rd7, %SPL, 2480;
	mov.u32 	%r138, %ctaid.x;
	mov.u32 	%r139, %ntid.x;
	mov.u32 	%r140, %tid.x;
	mad.lo.s32 	%r338, %r138, %r139, %r140;
	setp.ge.s32 	%p10, %r338, %r137;
	@%p10 bra 	$L__BB0_467;
	cvta.to.global.u64 	%rd63, %rd51;
	cvta.to.global.u64 	%rd64, %rd50;
	cvta.to.global.u64 	%rd65, %rd49;
	mul.wide.s32 	%rd66, %r338, 4;
	add.s64 	%rd67, %rd63, %rd66;
	ld.global.s32 	%rd68, [%rd67];
	add.s64 	%rd8, %rd65, %rd68;
	add.s64 	%rd69, %rd64, %rd66;
	ld.global.u32 	%r2, [%rd69];
	add.s32 	%r3, %r2, -11;
	setp.lt.s32 	%p11, %r3, 0;
	mov.b32 	%r325, 0;
	@%p11 bra 	$L__BB0_395;
	mov.b32 	%r321, 0;
	mov.u32 	%r325, %r321;
$L__BB0_3:
	mov.u32 	%r5, %r325;
	mov.u32 	%r4, %r321;
	mov.b64 	%rd330, -1;
	mov.b32 	%r324, -1;
	mov.b32 	%r323, 0;
$L__BB0_4:
	add.s32 	%r8, %r323, %r4;
	cvt.u64.u32 	%rd72, %r8;
	add.s64 	%rd10, %rd8, %rd72;
	ld.global.u8 	%rs27, [%rd10];
	mov.b64 	%rd331, 0;
	mov.pred 	%p470, 0;
	setp.gt.s16 	%p13, %rs27, 76;
	@%p13 bra 	$L__BB0_22;
	setp.gt.s16 	%p27, %rs27, 70;
	@%p27 bra 	$L__BB0_14;
	setp.gt.s16 	%p34, %rs27, 67;
	@%p34 bra 	$L__BB0_10;
	setp.eq.s16 	%p38, %rs27, 65;
	@%p38 bra 	$L__BB0_51;
	setp.eq.s16 	%p39, %rs27, 67;
	@%p39 bra 	$L__BB0_9;
	bra.uni 	$L__BB0_50;
$L__BB0_9:
	mov.b64 	%rd331, 31;
	bra.uni 	$L__BB0_51;
$L__BB0_10:
	setp.eq.s16 	%p35, %rs27, 68;
	@%p35 bra 	$L__BB0_39;
	setp.eq.s16 	%p36, %rs27, 69;
	@%p36 bra 	$L__BB0_40;
	setp.eq.s16 	%p37, %rs27, 70;
	@%p37 bra 	$L__BB0_13;
	bra.uni 	$L__BB0_50;
$L__BB0_13:
	mov.b64 	%rd331, 124;
	bra.uni 	$L__BB0_51;
$L__BB0_14:
	setp.gt.s16 	%p28, %rs27, 72;
	@%p28 bra 	$L__BB0_18;
	setp.eq.s16 	%p32, %rs27, 71;
	@%p32 bra 	$L__BB0_41;
	setp.eq.s16 	%p33, %rs27, 72;
	@%p33 bra 	$L__BB0_17;
	bra.uni 	$L__BB0_50;
$L__BB0_17:
	mov.b64 	%rd331, 186;
	bra.uni 	$L__BB0_51;
$L__BB0_18:
	setp.eq.s16 	%p29, %rs27, 73;
	@%p29 bra 	$L__BB0_42;
	setp.eq.s16 	%p30, %rs27, 75;
	@%p30 bra 	$L__BB0_43;
	setp.eq.s16 	%p31, %rs27, 76;
	@%p31 bra 	$L__BB0_21;
	bra.uni 	$L__BB0_50;
$L__BB0_21:
	mov.b64 	%rd331, 279;
	bra.uni 	$L__BB0_51;
$L__BB0_22:
	setp.gt.s16 	%p14, %rs27, 82;
	@%p14 bra 	$L__BB0_31;
	setp.gt.s16 	%p21, %rs27, 79;
	@%p21 bra 	$L__BB0_27;
	setp.eq.s16 	%p25, %rs27, 77;
	@%p25 bra 	$L__BB0_44;
	setp.eq.s16 	%p26, %rs27, 78;
	@%p26 bra 	$L__BB0_26;
	bra.uni 	$L__BB0_50;
$L__BB0_26:
	mov.b64 	%rd331, 341;
	bra.uni 	$L__BB0_51;
$L__BB0_27:
	setp.eq.s16 	%p22, %rs27, 80;
	@%p22 bra 	$L__BB0_45;
	setp.eq.s16 	%p23, %rs27, 81;
	@%p23 bra 	$L__BB0_46;
	setp.eq.s16 	%p24, %rs27, 82;
	@%p24 bra 	$L__BB0_30;
	bra.uni 	$L__BB0_50;
$L__BB0_30:
	mov.b64 	%rd331, 434;
	bra.uni 	$L__BB0_51;
$L__BB0_31:
	setp.gt.s16 	%p15, %rs27, 85;
	@%p15 bra 	$L__BB0_35;
	setp.eq.s16 	%p19, %rs27, 83;
	@%p19 bra 	$L__BB0_47;
	setp.eq.s16 	%p20, %rs27, 84;
	@%p20 bra 	$L__BB0_34;
	bra.uni 	$L__BB0_50;
$L__BB0_34:
	mov.b64 	%rd331, 496;
	bra.uni 	$L__BB0_51;
$L__BB0_35:
	setp.eq.s16 	%p16, %rs27, 86;
	@%p16 bra 	$L__BB0_48;
	setp.eq.s16 	%p17, %rs27, 87;
	@%p17 bra 	$L__BB0_49;
	setp.eq.s16 	%p18, %rs27, 89;
	@%p18 bra 	$L__BB0_38;
	bra.uni 	$L__BB0_50;
$L__BB0_38:
	mov.b64 	%rd331, 589;
	bra.uni 	$L__BB0_51;
$L__BB0_39:
	mov.b64 	%rd331, 62;
	bra.uni 	$L__BB0_51;
$L__BB0_40:
	mov.b64 	%rd331, 93;
	bra.uni 	$L__BB0_51;
$L__BB0_41:
	mov.b64 	%rd331, 155;
	bra.uni 	$L__BB0_51;
$L__BB0_42:
	mov.b64 	%rd331, 217;
	bra.uni 	$L__BB0_51;
$L__BB0_43:
	mov.b64 	%rd331, 248;
	bra.uni 	$L__BB0_51;
$L__BB0_44:
	mov.b64 	%rd331, 310;
	bra.uni 	$L__BB0_51;
$L__BB0_45:
	mov.b64 	%rd331, 372;
	bra.uni 	$L__BB0_51;
$L__BB0_46:
	mov.b64 	%rd331, 403;
	bra.uni 	$L__BB0_51;
$L__BB0_47:
	mov.b64 	%rd331, 465;
	bra.uni 	$L__BB0_51;
$L__BB0_48:
	mov.b64 	%rd331, 527;
	bra.uni 	$L__BB0_51;
$L__BB0_49:
	mov.b64 	%rd331, 558;
	bra.uni 	$L__BB0_51;
$L__BB0_50:
	mov.b64 	%rd331, 133143986145;
	mov.pred 	%p470, -1;
$L__BB0_51:
	mov.b64 	%rd339, -1;
	@%p470 bra 	$L__BB0_389;
	ld.global.u8 	%rs28, [%rd10+1];
	mov.b64 	%rd332, 0;
	mov.pred 	%p471, 0;
	setp.gt.s16 	%p61, %rs28, 76;
	@%p61 bra 	$L__BB0_70;
	setp.gt.s16 	%p75, %rs28, 70;
	@%p75 bra 	$L__BB0_62;
	setp.gt.s16 	%p82, %rs28, 67;
	@%p82 bra 	$L__BB0_58;
	setp.eq.s16 	%p86, %rs28, 65;
	@%p86 bra 	$L__BB0_99;
	setp.eq.s16 	%p87, %rs28, 67;
	@%p87 bra 	$L__BB0_57;
	bra.uni 	$L__BB0_98;
$L__BB0_57:
	mov.b64 	%rd332, 1;
	bra.uni 	$L__BB0_99;
$L__BB0_58:
	setp.eq.s16 	%p83, %rs28, 68;
	@%p83 bra 	$L__BB0_97;
	setp.eq.s16 	%p84, %rs28, 69;
	@%p84 bra 	$L__BB0_96;
	setp.eq.s16 	%p85, %rs28, 70;
	@%p85 bra 	$L__BB0_61;
	bra.uni 	$L__BB0_98;
$L__BB0_61:
	mov.b64 	%rd332, 4;
	bra.uni 	$L__BB0_99;
$L__BB0_62:
	setp.gt.s16 	%p76, %rs28, 72;
	@%p76 bra 	$L__BB0_66;
	setp.eq.s16 	%p80, %rs28, 71;
	@%p80 bra 	$L__BB0_95;
	setp.eq.s16 	%p81, %rs28, 72;
	@%p81 bra 	$L__BB0_65;
	bra.uni 	$L__BB0_98;
$L__BB0_65:
	mov.b64 	%rd332, 6;
	bra.uni 	$L__BB0_99;
$L__BB0_66:
	setp.eq.s16 	%p77, %rs28, 73;
	@%p77 bra 	$L__BB0_94;
	setp.eq.s16 	%p78, %rs28, 75;
	@%p78 bra 	$L__BB0_93;
	setp.eq.s16 	%p79, %rs28, 76;
	@%p79 bra 	$L__BB0_69;
	bra.uni 	$L__BB0_98;
$L__BB0_69:
	mov.b64 	%rd332, 9;
	bra.uni 	$L__BB0_99;
$L__BB0_70:
	setp.gt.s16 	%p62, %rs28, 82;
	@%p62 bra 	$L__BB0_79;
	setp.gt.s16 	%p69, %rs28, 79;
	@%p69 bra 	$L__BB0_75;
	setp.eq.s16 	%p73, %rs28, 77;
	@%p73 bra 	$L__BB0_92;
	setp.eq.s16 	%p74, %rs28, 78;
	@%p74 bra 	$L__BB0_74;
	bra.uni 	$L__BB0_98;
$L__BB0_74:
	mov.b64 	%rd332, 11;
	bra.uni 	$L__BB0_99;
$L__BB0_75:
	setp.eq.s16 	%p70, %rs28, 80;
	@%p70 bra 	$L__BB0_91;
	setp.eq.s16 	%p71, %rs28, 81;
	@%p71 bra 	$L__BB0_90;
	setp.eq.s16 	%p72, %rs28, 82;
	@%p72 bra 	$L__BB0_78;
	bra.uni 	$L__BB0_98;
$L__BB0_78:
	mov.b64 	%rd332, 14;
	bra.uni 	$L__BB0_99;
$L__BB0_79:
	setp.gt.s16 	%p63, %rs28, 85;
	@%p63 bra 	$L__BB0_83;
	setp.eq.s16 	%p67, %rs28, 83;
	@%p67 bra 	$L__BB0_89;
	setp.eq.s16 	%p68, %rs28, 84;
	@%p68 bra 	$L__BB0_82;
	bra.uni 	$L__BB0_98;
$L__BB0_82:
	mov.b64 	%rd332, 16;
	bra.uni 	$L__BB0_99;
$L__BB0_83:
	setp.eq.s16 	%p64, %rs28, 86;
	@%p64 bra 	$L__BB0_88;
	setp.eq.s16 	%p65, %rs28, 87;
	@%p65 bra 	$L__BB0_87;
	setp.ne.s16 	%p66, %rs28, 89;
	@%p66 bra 	$L__BB0_98;
	mov.b64 	%rd332, 19;
	bra.uni 	$L__BB0_99;
$L__BB0_87:
	mov.b64 	%rd332, 18;
	bra.uni 	$L__BB0_99;
$L__BB0_88:
	mov.b64 	%rd332, 17;
	bra.uni 	$L__BB0_99;
$L__BB0_89:
	mov.b64 	%rd332, 15;
	bra.uni 	$L__BB0_99;
$L__BB0_90:
	mov.b64 	%rd332, 13;
	bra.uni 	$L__BB0_99;
$L__BB0_91:
	mov.b64 	%rd332, 12;
	bra.uni 	$L__BB0_99;
$L__BB0_92:
	mov.b64 	%rd332, 10;
	bra.uni 	$L__BB0_99;
$L__BB0_93:
	mov.b64 	%rd332, 8;
	bra.uni 	$L__BB0_99;
$L__BB0_94:
	mov.b64 	%rd332, 7;
	bra.uni 	$L__BB0_99;
$L__BB0_95:
	mov.b64 	%rd332, 5;
	bra.uni 	$L__BB0_99;
$L__BB0_96:
	mov.b64 	%rd332, 3;
	bra.uni 	$L__BB0_99;
$L__BB0_97:
	mov.b64 	%rd332, 2;
	bra.uni 	$L__BB0_99;
$L__BB0_98:
	mov.b64 	%rd332, 4294967295;
	mov.pred 	%p471, -1;
$L__BB0_99:
	@%p471 bra 	$L__BB0_389;
	add.s64 	%rd13, %rd332, %rd331;
	ld.global.u8 	%rs29, [%rd10+2];
	mov.b64 	%rd333, 0;
	mov.pred 	%p472, 0;
	setp.gt.s16 	%p109, %rs29, 76;
	@%p109 bra 	$L__BB0_118;
	setp.gt.s16 	%p123, %rs29, 70;
	@%p123 bra 	$L__BB0_110;
	setp.gt.s16 	%p130, %rs29, 67;
	@%p130 bra 	$L__BB0_106;
	setp.eq.s16 	%p134, %rs29, 65;
	@%p134 bra 	$L__BB0_147;
	setp.eq.s16 	%p135, %rs29, 67;
	@%p135 bra 	$L__BB0_105;
	bra.uni 	$L__BB0_146;
$L__BB0_105:
	mov.b64 	%rd333, 1;
	bra.uni 	$L__BB0_147;
$L__BB0_106:
	setp.eq.s16 	%p131, %rs29, 68;
	@%p131 bra 	$L__BB0_145;
	setp.eq.s16 	%p132, %rs29, 69;
	@%p132 bra 	$L__BB0_144;
	setp.eq.s16 	%p133, %rs29, 70;
	@%p133 bra 	$L__BB0_109;
	bra.uni 	$L__BB0_146;
$L__BB0_109:
	mov.b64 	%rd333, 4;
	bra.uni 	$L__BB0_147;
$L__BB0_110:
	setp.gt.s16 	%p124, %rs29, 72;
	@%p124 bra 	$L__BB0_114;
	setp.eq.s16 	%p128, %rs29, 71;
	@%p128 bra 	$L__BB0_143;
	setp.eq.s16 	%p129, %rs29, 72;
	@%p129 bra 	$L__BB0_113;
	bra.uni 	$L__BB0_146;
$L__BB0_113:
	mov.b64 	%rd333, 6;
	bra.uni 	$L__BB0_147;
$L__BB0_114:
	setp.eq.s16 	%p125, %rs29, 73;
	@%p125 bra 	$L__BB0_142;
	setp.eq.s16 	%p126, %rs29, 75;
	@%p126 bra 	$L__BB0_141;
	setp.eq.s16 	%p127, %rs29, 76;
	@%p127 bra 	$L__BB0_117;
	bra.uni 	$L__BB0_146;
$L__BB0_117:
	mov.b64 	%rd333, 9;
	bra.uni 	$L__BB0_147;
$L__BB0_118:
	setp.gt.s16 	%p110, %rs29, 82;
	@%p110 bra 	$L__BB0_127;
	setp.gt.s16 	%p117, %rs29, 79;
	@%p117 bra 	$L__BB0_123;
	setp.eq.s16 	%p121, %rs29, 77;
	@%p121 bra 	$L__BB0_140;
	setp.eq.s16 	%p122, %rs29, 78;
	@%p122 bra 	$L__BB0_122;
	bra.uni 	$L__BB0_146;
$L__BB0_122:
	mov.b64 	%rd333, 11;
	bra.uni 	$L__BB0_147;
$L__BB0_123:
	setp.eq.s16 	%p118, %rs29, 80;
	@%p118 bra 	$L__BB0_139;
	setp.eq.s16 	%p119, %rs29, 81;
	@%p119 bra 	$L__BB0_138;
	setp.eq.s16 	%p120, %rs29, 82;
	@%p120 bra 	$L__BB0_126;
	bra.uni 	$L__BB0_146;
$L__BB0_126:
	mov.b64 	%rd333, 14;
	bra.uni 	$L__BB0_147;
$L__BB0_127:
	setp.gt.s16 	%p111, %rs29, 85;
	@%p111 bra 	$L__BB0_131;
	setp.eq.s16 	%p115, %rs29, 83;
	@%p115 bra 	$L__BB0_137;
	setp.eq.s16 	%p116, %rs29, 84;
	@%p116 bra 	$L__BB0_130;
	bra.uni 	$L__BB0_146;
$L__BB0_130:
	mov.b64 	%rd333, 16;
	bra.uni 	$L__BB0_147;
$L__BB0_131:
	setp.eq.s16 	%p112, %rs29, 86;
	@%p112 bra 	$L__BB0_136;
	setp.eq.s16 	%p113, %rs29, 87;
	@%p113 bra 	$L__BB0_135;
	setp.ne.s16 	%p114, %rs29, 89;
	@%p114 bra 	$L__BB0_146;
	mov.b64 	%rd333, 19;
	bra.uni 	$L__BB0_147;
$L__BB0_135:
	mov.b64 	%rd333, 18;
	bra.uni 	$L__BB0_147;
$L__BB0_136:
	mov.b64 	%rd333, 17;
	bra.uni 	$L__BB0_147;
$L__BB0_137:
	mov.b64 	%rd333, 15;
	bra.uni 	$L__BB0_147;
$L__BB0_138:
	mov.b64 	%rd333, 13;
	bra.uni 	$L__BB0_147;
$L__BB0_139:
	mov.b64 	%rd333, 12;
	bra.uni 	$L__BB0_147;
$L__BB0_140:
	mov.b64 	%rd333, 10;
	bra.uni 	$L__BB0_147;
$L__BB0_141:
	mov.b64 	%rd333, 8;
	bra.uni 	$L__BB0_147;
$L__BB0_142:
	mov.b64 	%rd333, 7;
	bra.uni 	$L__BB0_147;
$L__BB0_143:
	mov.b64 	%rd333, 5;
	bra.uni 	$L__BB0_147;
$L__BB0_144:
	mov.b64 	%rd333, 3;
	bra.uni 	$L__BB0_147;
$L__BB0_145:
	mov.b64 	%rd333, 2;
	bra.uni 	$L__BB0_147;
$L__BB0_146:
	mov.b64 	%rd333, 4294967295;
	mov.pred 	%p472, -1;
$L__BB0_147:
	@%p472 bra 	$L__BB0_389;
	mad.lo.s64 	%rd15, %rd13, 31, %rd333;
	ld.global.u8 	%rs30, [%rd10+3];
	mov.b64 	%rd334, 0;
	mov.pred 	%p473, 0;
	setp.gt.s16 	%p157, %rs30, 76;
	@%p157 bra 	$L__BB0_166;
	setp.gt.s16 	%p171, %rs30, 70;
	@%p171 bra 	$L__BB0_158;
	setp.gt.s16 	%p178, %rs30, 67;
	@%p178 bra 	$L__BB0_154;
	setp.eq.s16 	%p182, %rs30, 65;
	@%p182 bra 	$L__BB0_195;
	setp.eq.s16 	%p183, %rs30, 67;
	@%p183 bra 	$L__BB0_153;
	bra.uni 	$L__BB0_194;
$L__BB0_153:
	mov.b64 	%rd334, 1;
	bra.uni 	$L__BB0_195;
$L__BB0_154:
	setp.eq.s16 	%p179, %rs30, 68;
	@%p179 bra 	$L__BB0_193;
	setp.eq.s16 	%p180, %rs30, 69;
	@%p180 bra 	$L__BB0_192;
	setp.eq.s16 	%p181, %rs30, 70;
	@%p181 bra 	$L__BB0_157;
	bra.uni 	$L__BB0_194;
$L__BB0_157:
	mov.b64 	%rd334, 4;
	bra.uni 	$L__BB0_195;
$L__BB0_158:
	setp.gt.s16 	%p172, %rs30, 72;
	@%p172 bra 	$L__BB0_162;
	setp.eq.s16 	%p176, %rs30, 71;
	@%p176 bra 	$L__BB0_191;
	setp.eq.s16 	%p177, %rs30, 72;
	@%p177 bra 	$L__BB0_161;
	bra.uni 	$L__BB0_194;
$L__BB0_161:
	mov.b64 	%rd334, 6;
	bra.uni 	$L__BB0_195;
$L__BB0_162:
	setp.eq.s16 	%p173, %rs30, 73;
	@%p173 bra 	$L__BB0_190;
	setp.eq.s16 	%p174, %rs30, 75;
	@%p174 bra 	$L__BB0_189;
	setp.eq.s16 	%p175, %rs30, 76;
	@%p175 bra 	$L__BB0_165;
	bra.uni 	$L__BB0_194;
$L__BB0_165:
	mov.b64 	%rd334, 9;
	bra.uni 	$L__BB0_195;
$L__BB0_166:
	setp.gt.s16 	%p158, %rs30, 82;
	@%p158 bra 	$L__BB0_175;
	setp.gt.s16 	%p165, %rs30, 79;
	@%p165 bra 	$L__BB0_171;
	setp.eq.s16 	%p169, %rs30, 77;
	@%p169 bra 	$L__BB0_188;
	setp.eq.s16 	%p170, %rs30, 78;
	@%p170 bra 	$L__BB0_170;
	bra.uni 	$L__BB0_194;
$L__BB0_170:
	mov.b64 	%rd334, 11;
	bra.uni 	$L__BB0_195;
$L__BB0_171:
	setp.eq.s16 	%p166, %rs30, 80;
	@%p166 bra 	$L__BB0_187;
	setp.eq.s16 	%p167, %rs30, 81;
	@%p167 bra 	$L__BB0_186;
	setp.eq.s16 	%p168, %rs30, 82;
	@%p168 bra 	$L__BB0_174;
	bra.uni 	$L__BB0_194;
$L__BB0_174:
	mov.b64 	%rd334, 14;
	bra.uni 	$L__BB0_195;
$L__BB0_175:
	setp.gt.s16 	%p159, %rs30, 85;
	@%p159 bra 	$L__BB0_179;
	setp.eq.s16 	%p163, %rs30, 83;
	@%p163 bra 	$L__BB0_185;
	setp.eq.s16 	%p164, %rs30, 84;
	@%p164 bra 	$L__BB0_178;
	bra.uni 	$L__BB0_194;
$L__BB0_178:
	mov.b64 	%rd334, 16;
	bra.uni 	$L__BB0_195;
$L__BB0_179:
	setp.eq.s16 	%p160, %rs30, 86;
	@%p160 bra 	$L__BB0_184;
	setp.eq.s16 	%p161, %rs30, 87;
	@%p161 bra 	$L__BB0_183;
	setp.ne.s16 	%p162, %rs30, 89;
	@%p162 bra 	$L__BB0_194;
	mov.b64 	%rd334, 19;
	bra.uni 	$L__BB0_195;
$L__BB0_183:
	mov.b64 	%rd334, 18;
	bra.uni 	$L__BB0_195;
$L__BB0_184:
	mov.b64 	%rd334, 17;
	bra.uni 	$L__BB0_195;
$L__BB0_185:
	mov.b64 	%rd334, 15;
	bra.uni 	$L__BB0_195;
$L__BB0_186:
	mov.b64 	%rd334, 13;
	bra.uni 	$L__BB0_195;
$L__BB0_187:
	mov.b64 	%rd334, 12;
	bra.uni 	$L__BB0_195;
$L__BB0_188:
	mov.b64 	%rd334, 10;
	bra.uni 	$L__BB0_195;
$L__BB0_189:
	mov.b64 	%rd334, 8;
	bra.uni 	$L__BB0_195;
$L__BB0_190:
	mov.b64 	%rd334, 7;
	bra.uni 	$L__BB0_195;
$L__BB0_191:
	mov.b64 	%rd334, 5;
	bra.uni 	$L__BB0_195;
$L__BB0_192:
	mov.b64 	%rd334, 3;
	bra.uni 	$L__BB0_195;
$L__BB0_193:
	mov.b64 	%rd334, 2;
	bra.uni 	$L__BB0_195;
$L__BB0_194:
	mov.b64 	%rd334, 4294967295;
	mov.pred 	%p473, -1;
$L__BB0_195:
	@%p473 bra 	$L__BB0_389;
	mad.lo.s64 	%rd17, %rd15, 31, %rd334;
	ld.global.u8 	%rs31, [%rd10+4];
	mov.b64 	%rd335, 0;
	mov.pred 	%p474, 0;
	setp.gt.s16 	%p205, %rs31, 76;
	@%p205 bra 	$L__BB0_214;
	setp.gt.s16 	%p219, %rs31, 70;
	@%p219 bra 	$L__BB0_206;
	setp.gt.s16 	%p226, %rs31, 67;
	@%p226 bra 	$L__BB0_202;
	setp.eq.s16 	%p230, %rs31, 65;
	@%p230 bra 	$L__BB0_243;
	setp.eq.s16 	%p231, %rs31, 67;
	@%p231 bra 	$L__BB0_201;
	bra.uni 	$L__BB0_242;
$L__BB0_201:
	mov.b64 	%rd335, 1;
	bra.uni 	$L__BB0_243;
$L__BB0_202:
	setp.eq.s16 	%p227, %rs31, 68;
	@%p227 bra 	$L__BB0_241;
	setp.eq.s16 	%p228, %rs31, 69;
	@%p228 bra 	$L__BB0_240;
	setp.eq.s16 	%p229, %rs31, 70;
	@%p229 bra 	$L__BB0_205;
	bra.uni 	$L__BB0_242;
$L__BB0_205:
	mov.b64 	%rd335, 4;
	bra.uni 	$L__BB0_243;
$L__BB0_206:
	setp.gt.s16 	%p220, %rs31, 72;
	@%p220 bra 	$L__BB0_210;
	setp.eq.s16 	%p224, %rs31, 71;
	@%p224 bra 	$L__BB0_239;
	setp.eq.s16 	%p225, %rs31, 72;
	@%p225 bra 	$L__BB0_209;
	bra.uni 	$L__BB0_242;
$L__BB0_209:
	mov.b64 	%rd335, 6;
	bra.uni 	$L__BB0_243;
$L__BB0_210:
	setp.eq.s16 	%p221, %rs31, 73;
	@%p221 bra 	$L__BB0_238;
	setp.eq.s16 	%p222, %rs31, 75;
	@%p222 bra 	$L__BB0_237;
	setp.eq.s16 	%p223, %rs31, 76;
	@%p223 bra 	$L__BB0_213;
	bra.uni 	$L__BB0_242;
$L__BB0_213:
	mov.b64 	%rd335, 9;
	bra.uni 	$L__BB0_243;
$L__BB0_214:
	setp.gt.s16 	%p206, %rs31, 82;
	@%p206 bra 	$L__BB0_223;
	setp.gt.s16 	%p213, %rs31, 79;
	@%p213 bra 	$L__BB0_219;
	setp.eq.s16 	%p217, %rs31, 77;
	@%p217 bra 	$L__BB0_236;
	setp.eq.s16 	%p218, %rs31, 78;
	@%p218 bra 	$L__BB0_218;
	bra.uni 	$L__BB0_242;
$L__BB0_218:
	mov.b64 	%rd335, 11;
	bra.uni 	$L__BB0_243;
$L__BB0_219:
	setp.eq.s16 	%p214, %rs31, 80;
	@%p214 bra 	$L__BB0_235;
	setp.eq.s16 	%p215, %rs31, 81;
	@%p215 bra 	$L__BB0_234;
	setp.eq.s16 	%p216, %rs31, 82;
	@%p216 bra 	$L__BB0_222;
	bra.uni 	$L__BB0_242;
$L__BB0_222:
	mov.b64 	%rd335, 14;
	bra.uni 	$L__BB0_243;
$L__BB0_223:
	setp.gt.s16 	%p207, %rs31, 85;
	@%p207 bra 	$L__BB0_227;
	setp.eq.s16 	%p211, %rs31, 83;
	@%p211 bra 	$L__BB0_233;
	setp.eq.s16 	%p212, %rs31, 84;
	@%p212 bra 	$L__BB0_226;
	bra.uni 	$L__BB0_242;
$L__BB0_226:
	mov.b64 	%rd335, 16;
	bra.uni 	$L__BB0_243;
$L__BB0_227:
	setp.eq.s16 	%p208, %rs31, 86;
	@%p208 bra 	$L__BB0_232;
	setp.eq.s16 	%p209, %rs31, 87;
	@%p209 bra 	$L__BB0_231;
	setp.ne.s16 	%p210, %rs31, 89;
	@%p210 bra 	$L__BB0_242;
	mov.b64 	%rd335, 19;
	bra.uni 	$L__BB0_243;
$L__BB0_231:
	mov.b64 	%rd335, 18;
	bra.uni 	$L__BB0_243;
$L__BB0_232:
	mov.b64 	%rd335, 17;
	bra.uni 	$L__BB0_243;
$L__BB0_233:
	mov.b64 	%rd335, 15;
	bra.uni 	$L__BB0_243;
$L__BB0_234:
	mov.b64 	%rd335, 13;
	bra.uni 	$L__BB0_243;
$L__BB0_235:
	mov.b64 	%rd335, 12;
	bra.uni 	$L__BB0_243;
$L__BB0_236:
	mov.b64 	%rd335, 10;
	bra.uni 	$L__BB0_243;
$L__BB0_237:
	mov.b64 	%rd335, 8;
	bra.uni 	$L__BB0_243;
$L__BB0_238:
	mov.b64 	%rd335, 7;
	bra.uni 	$L__BB0_243;
$L__BB0_239:
	mov.b64 	%rd335, 5;
	bra.uni 	$L__BB0_243;
$L__BB0_240:
	mov.b64 	%rd335, 3;
	bra.uni 	$L__BB0_243;
$L__BB0_241:
	mov.b64 	%rd335, 2;
	bra.uni 	$L__BB0_243;
$L__BB0_242:
	mov.b64 	%rd335, 4294967295;
	mov.pred 	%p474, -1;
$L__BB0_243:
	@%p474 bra 	$L__BB0_389;
	mad.lo.s64 	%rd19, %rd17, 31, %rd335;
	ld.global.u8 	%rs32, [%rd10+5];
	mov.b64 	%rd336, 0;
	mov.pred 	%p475, 0;
	setp.gt.s16 	%p253, %rs32, 76;
	@%p253 bra 	$L__BB0_262;
	setp.gt.s16 	%p267, %rs32, 70;
	@%p267 bra 	$L__BB0_254;
	setp.gt.s16 	%p274, %rs32, 67;
	@%p274 bra 	$L__BB0_250;
	setp.eq.s16 	%p278, %rs32, 65;
	@%p278 bra 	$L__BB0_291;
	setp.eq.s16 	%p279, %rs32, 67;
	@%p279 bra 	$L__BB0_249;
	bra.uni 	$L__BB0_290;
$L__BB0_249:
	mov.b64 	%rd336, 1;
	bra.uni 	$L__BB0_291;
$L__BB0_250:
	setp.eq.s16 	%p275, %rs32, 68;
	@%p275 bra 	$L__BB0_289;
	setp.eq.s16 	%p276, %rs32, 69;
	@%p276 bra 	$L__BB0_288;
	setp.eq.s16 	%p277, %rs32, 70;
	@%p277 bra 	$L__BB0_253;
	bra.uni 	$L__BB0_290;
$L__BB0_253:
	mov.b64 	%rd336, 4;
	bra.uni 	$L__BB0_291;
$L__BB0_254:
	setp.gt.s16 	%p268, %rs32, 72;
	@%p268 bra 	$L__BB0_258;
	setp.eq.s16 	%p272, %rs32, 71;
	@%p272 bra 	$L__BB0_287;
	setp.eq.s16 	%p273, %rs32, 72;
	@%p273 bra 	$L__BB0_257;
	bra.uni 	$L__BB0_290;
$L__BB0_257:
	mov.b64 	%rd336, 6;
	bra.uni 	$L__BB0_291;
$L__BB0_258:
	setp.eq.s16 	%p269, %rs32, 73;
	@%p269 bra 	$L__BB0_286;
	setp.eq.s16 	%p270, %rs32, 75;
	@%p270 bra 	$L__BB0_285;
	setp.eq.s16 	%p271, %rs32, 76;
	@%p271 bra 	$L__BB0_261;
	bra.uni 	$L__BB0_290;
$L__BB0_261:
	mov.b64 	%rd336, 9;
	bra.uni 	$L__BB0_291;
$L__BB0_262:
	setp.gt.s16 	%p254, %rs32, 82;
	@%p254 bra 	$L__BB0_271;
	setp.gt.s16 	%p261, %rs32, 79;
	@%p261 bra 	$L__BB0_267;
	setp.eq.s16 	%p265, %rs32, 77;
	@%p265 bra 	$L__BB0_284;
	setp.eq.s16 	%p266, %rs32, 78;
	@%p266 bra 	$L__BB0_266;
	bra.uni 	$L__BB0_290;
$L__BB0_266:
	mov.b64 	%rd336, 11;
	bra.uni 	$L__BB0_291;
$L__BB0_267:
	setp.eq.s16 	%p262, %rs32, 80;
	@%p262 bra 	$L__BB0_283;
	setp.eq.s16 	%p263, %rs32, 81;
	@%p263 bra 	$L__BB0_282;
	setp.eq.s16 	%p264, %rs32, 82;
	@%p264 bra 	$L__BB0_270;
	bra.uni 	$L__BB0_290;
$L__BB0_270:
	mov.b64 	%rd336, 14;
	bra.uni 	$L__BB0_291;
$L__BB0_271:
	setp.gt.s16 	%p255, %rs32, 85;
	@%p255 bra 	$L__BB0_275;
	setp.eq.s16 	%p259, %rs32, 83;
	@%p259 bra 	$L__BB0_281;
	setp.eq.s16 	%p260, %rs32, 84;
	@%p260 bra 	$L__BB0_274;
	bra.uni 	$L__BB0_290;
$L__BB0_274:
	mov.b64 	%rd336, 16;
	bra.uni 	$L__BB0_291;
$L__BB0_275:
	setp.eq.s16 	%p256, %rs32, 86;
	@%p256 bra 	$L__BB0_280;
	setp.eq.s16 	%p257, %rs32, 87;
	@%p257 bra 	$L__BB0_279;
	setp.ne.s16 	%p258, %rs32, 89;
	@%p258 bra 	$L__BB0_290;
	mov.b64 	%rd336, 19;
	bra.uni 	$L__BB0_291;
$L__BB0_279:
	mov.b64 	%rd336, 18;
	bra.uni 	$L__BB0_291;
$L__BB0_280:
	mov.b64 	%rd336, 17;
	bra.uni 	$L__BB0_291;
$L__BB0_281:
	mov.b64 	%rd336, 15;
	bra.uni 	$L__BB0_291;
$L__BB0_282:
	mov.b64 	%rd336, 13;
	bra.uni 	$L__BB0_291;
$L__BB0_283:
	mov.b64 	%rd336, 12;
	bra.uni 	$L__BB0_291;
$L__BB0_284:
	mov.b64 	%rd336, 10;
	bra.uni 	$L__BB0_291;
$L__BB0_285:
	mov.b64 	%rd336, 8;
	bra.uni 	$L__BB0_291;
$L__BB0_286:
	mov.b64 	%rd336, 7;
	bra.uni 	$L__BB0_291;
$L__BB0_287:
	mov.b64 	%rd336, 5;
	bra.uni 	$L__BB0_291;
$L__BB0_288:
	mov.b64 	%rd336, 3;
	bra.uni 	$L__BB0_291;
$L__BB0_289:
	mov.b64 	%rd336, 2;
	bra.uni 	$L__BB0_291;
$L__BB0_290:
	mov.b64 	%rd336, 4294967295;
	mov.pred 	%p475, -1;
$L__BB0_291:
	@%p475 bra 	$L__BB0_389;
	mad.lo.s64 	%rd21, %rd19, 31, %rd336;
	ld.global.u8 	%rs33, [%rd10+6];
	mov.b64 	%rd337, 0;
	mov.pred 	%p476, 0;
	setp.gt.s16 	%p301, %rs33, 76;
	@%p301 bra 	$L__BB0_310;
	setp.gt.s16 	%p315, %rs33, 70;
	@%p315 bra 	$L__BB0_302;
	setp.gt.s16 	%p322, %rs33, 67;
	@%p322 bra 	$L__BB0_298;
	setp.eq.s16 	%p326, %rs33, 65;
	@%p326 bra 	$L__BB0_339;
	setp.eq.s16 	%p327, %rs33, 67;
	@%p327 bra 	$L__BB0_297;
	bra.uni 	$L__BB0_338;
$L__BB0_297:
	mov.b64 	%rd337, 1;
	bra.uni 	$L__BB0_339;
$L__BB0_298:
	setp.eq.s16 	%p323, %rs33, 68;
	@%p323 bra 	$L__BB0_337;
	setp.eq.s16 	%p324, %rs33, 69;
	@%p324 bra 	$L__BB0_336;
	setp.eq.s16 	%p325, %rs33, 70;
	@%p325 bra 	$L__BB0_301;
	bra.uni 	$L__BB0_338;
$L__BB0_301:
	mov.b64 	%rd337, 4;
	bra.uni 	$L__BB0_339;
$L__BB0_302:
	setp.gt.s16 	%p316, %rs33, 72;
	@%p316 bra 	$L__BB0_306;
	setp.eq.s16 	%p320, %rs33, 71;
	@%p320 bra 	$L__BB0_335;
	setp.eq.s16 	%p321, %rs33, 72;
	@%p321 bra 	$L__BB0_305;
	bra.uni 	$L__BB0_338;
$L__BB0_305:
	mov.b64 	%rd337, 6;
	bra.uni 	$L__BB0_339;
$L__BB0_306:
	setp.eq.s16 	%p317, %rs33, 73;
	@%p317 bra 	$L__BB0_334;
	setp.eq.s16 	%p318, %rs33, 75;
	@%p318 bra 	$L__BB0_333;
	setp.eq.s16 	%p319, %rs33, 76;
	@%p319 bra 	$L__BB0_309;
	bra.uni 	$L__BB0_338;
$L__BB0_309:
	mov.b64 	%rd337, 9;
	bra.uni 	$L__BB0_339;
$L__BB0_310:
	setp.gt.s16 	%p302, %rs33, 82;
	@%p302 bra 	$L__BB0_319;
	setp.gt.s16 	%p309, %rs33, 79;
	@%p309 bra 	$L__BB0_315;
	setp.eq.s16 	%p313, %rs33, 77;
	@%p313 bra 	$L__BB0_332;
	setp.eq.s16 	%p314, %rs33, 78;
	@%p314 bra 	$L__BB0_314;
	bra.uni 	$L__BB0_338;
$L__BB0_314:
	mov.b64 	%rd337, 11;
	bra.uni 	$L__BB0_339;
$L__BB0_315:
	setp.eq.s16 	%p310, %rs33, 80;
	@%p310 bra 	$L__BB0_331;
	setp.eq.s16 	%p311, %rs33, 81;
	@%p311 bra 	$L__BB0_330;
	setp.eq.s16 	%p312, %rs33, 82;
	@%p312 bra 	$L__BB0_318;
	bra.uni 	$L__BB0_338;
$L__BB0_318:
	mov.b64 	%rd337, 14;
	bra.uni 	$L__BB0_339;
$L__BB0_319:
	setp.gt.s16 	%p303, %rs33, 85;
	@%p303 bra 	$L__BB0_323;
	setp.eq.s16 	%p307, %rs33, 83;
	@%p307 bra 	$L__BB0_329;
	setp.eq.s16 	%p308, %rs33, 84;
	@%p308 bra 	$L__BB0_322;
	bra.uni 	$L__BB0_338;
$L__BB0_322:
	mov.b64 	%rd337, 16;
	bra.uni 	$L__BB0_339;
$L__BB0_323:
	setp.eq.s16 	%p304, %rs33, 86;
	@%p304 bra 	$L__BB0_328;
	setp.eq.s16 	%p305, %rs33, 87;
	@%p305 bra 	$L__BB0_327;
	setp.ne.s16 	%p306, %rs33, 89;
	@%p306 bra 	$L__BB0_338;
	mov.b64 	%rd337, 19;
	bra.uni 	$L__BB0_339;
$L__BB0_327:
	mov.b64 	%rd337, 18;
	bra.uni 	$L__BB0_339;
$L__BB0_328:
	mov.b64 	%rd337, 17;
	bra.uni 	$L__BB0_339;
$L__BB0_329:
	mov.b64 	%rd337, 15;
	bra.uni 	$L__BB0_339;
$L__BB0_330:
	mov.b64 	%rd337, 13;
	bra.uni 	$L__BB0_339;
$L__BB0_331:
	mov.b64 	%rd337, 12;
	bra.uni 	$L__BB0_339;
$L__BB0_332:
	mov.b64 	%rd337, 10;
	bra.uni 	$L__BB0_339;
$L__BB0_333:
	mov.b64 	%rd337, 8;
	bra.uni 	$L__BB0_339;
$L__BB0_334:
	mov.b64 	%rd337, 7;
	bra.uni 	$L__BB0_339;
$L__BB0_335:
	mov.b64 	%rd337, 5;
	bra.uni 	$L__BB0_339;
$L__BB0_336:
	mov.b64 	%rd337, 3;
	bra.uni 	$L__BB0_339;
$L__BB0_337:
	mov.b64 	%rd337, 2;
	bra.uni 	$L__BB0_339;
$L__BB0_338:
	mov.b64 	%rd337, 4294967295;
	mov.pred 	%p476, -1;
$L__BB0_339:
	@%p476 bra 	$L__BB0_389;
	mad.lo.s64 	%rd23, %rd21, 31, %rd337;
	ld.global.u8 	%rs34, [%rd10+7];
	mov.b64 	%rd338, 0;
	mov.pred 	%p477, 0;
	setp.gt.s16 	%p349, %rs34, 76;
	@%p349 bra 	$L__BB0_358;
	setp.gt.s16 	%p363, %rs34, 70;
	@%p363 bra 	$L__BB0_350;
	setp.gt.s16 	%p370, %rs34, 67;
	@%p370 bra 	$L__BB0_346;
	setp.eq.s16 	%p374, %rs34, 65;
	@%p374 bra 	$L__BB0_387;
	setp.eq.s16 	%p375, %rs34, 67;
	@%p375 bra 	$L__BB0_345;
	bra.uni 	$L__BB0_386;
$L__BB0_345:
	mov.b64 	%rd338, 1;
	bra.uni 	$L__BB0_387;
$L__BB0_346:
	setp.eq.s16 	%p371, %rs34, 68;
	@%p371 bra 	$L__BB0_385;
	setp.eq.s16 	%p372, %rs34, 69;
	@%p372 bra 	$L__BB0_384;
	setp.eq.s16 	%p373, %rs34, 70;
	@%p373 bra 	$L__BB0_349;
	bra.uni 	$L__BB0_386;
$L__BB0_349:
	mov.b64 	%rd338, 4;
	bra.uni 	$L__BB0_387;
$L__BB0_350:
	setp.gt.s16 	%p364, %rs34, 72;
	@%p364 bra 	$L__BB0_354;
	setp.eq.s16 	%p368, %rs34, 71;
	@%p368 bra 	$L__BB0_383;
	setp.eq.s16 	%p369, %rs34, 72;
	@%p369 bra 	$L__BB0_353;
	bra.uni 	$L__BB0_386;
$L__BB0_353:
	mov.b64 	%rd338, 6;
	bra.uni 	$L__BB0_387;
$L__BB0_354:
	setp.eq.s16 	%p365, %rs34, 73;
	@%p365 bra 	$L__BB0_382;
	setp.eq.s16 	%p366, %rs34, 75;
	@%p366 bra 	$L__BB0_381;
	setp.eq.s16 	%p367, %rs34, 76;
	@%p367 bra 	$L__BB0_357;
	bra.uni 	$L__BB0_386;
$L__BB0_357:
	mov.b64 	%rd338, 9;
	bra.uni 	$L__BB0_387;
$L__BB0_358:
	setp.gt.s16 	%p350, %rs34, 82;
	@%p350 bra 	$L__BB0_367;
	setp.gt.s16 	%p357, %rs34, 79;
	@%p357 bra 	$L__BB0_363;
	setp.eq.s16 	%p361, %rs34, 77;
	@%p361 bra 	$L__BB0_380;
	setp.eq.s16 	%p362, %rs34, 78;
	@%p362 bra 	$L__BB0_362;
	bra.uni 	$L__BB0_386;
$L__BB0_362:
	mov.b64 	%rd338, 11;
	bra.uni 	$L__BB0_387;
$L__BB0_363:
	setp.eq.s16 	%p358, %rs34, 80;
	@%p358 bra 	$L__BB0_379;
	setp.eq.s16 	%p359, %rs34, 81;
	@%p359 bra 	$L__BB0_378;
	setp.eq.s16 	%p360, %rs34, 82;
	@%p360 bra 	$L__BB0_366;
	bra.uni 	$L__BB0_386;
$L__BB0_366:
	mov.b64 	%rd338, 14;
	bra.uni 	$L__BB0_387;
$L__BB0_367:
	setp.gt.s16 	%p351, %rs34, 85;
	@%p351 bra 	$L__BB0_371;
	setp.eq.s16 	%p355, %rs34, 83;
	@%p355 bra 	$L__BB0_377;
	setp.eq.s16 	%p356, %rs34, 84;
	@%p356 bra 	$L__BB0_370;
	bra.uni 	$L__BB0_386;
$L__BB0_370:
	mov.b64 	%rd338, 16;
	bra.uni 	$L__BB0_387;
$L__BB0_371:
	setp.eq.s16 	%p352, %rs34, 86;
	@%p352 bra 	$L__BB0_376;
	setp.eq.s16 	%p353, %rs34, 87;
	@%p353 bra 	$L__BB0_375;
	setp.ne.s16 	%p354, %rs34, 89;
	@%p354 bra 	$L__BB0_386;
	mov.b64 	%rd338, 19;
	bra.uni 	$L__BB0_387;
$L__BB0_375:
	mov.b64 	%rd338, 18;
	bra.uni 	$L__BB0_387;
$L__BB0_376:
	mov.b64 	%rd338, 17;
	bra.uni 	$L__BB0_387;
$L__BB0_377:
	mov.b64 	%rd338, 15;
	bra.uni 	$L__BB0_387;
$L__BB0_378:
	mov.b64 	%rd338, 13;
	bra.uni 	$L__BB0_387;
$L__BB0_379:
	mov.b64 	%rd338, 12;
	bra.uni 	$L__BB0_387;
$L__BB0_380:
	mov.b64 	%rd338, 10;
	bra.uni 	$L__BB0_387;
$L__BB0_381:
	mov.b64 	%rd338, 8;
	bra.uni 	$L__BB0_387;
$L__BB0_382:
	mov.b64 	%rd338, 7;
	bra.uni 	$L__BB0_387;
$L__BB0_383:
	mov.b64 	%rd338, 5;
	bra.uni 	$L__BB0_387;
$L__BB0_384:
	mov.b64 	%rd338, 3;
	bra.uni 	$L__BB0_387;
$L__BB0_385:
	mov.b64 	%rd338, 2;
	bra.uni 	$L__BB0_387;
$L__BB0_386:
	mov.b64 	%rd338, 4294967295;
	mov.pred 	%p477, -1;
$L__BB0_387:
	@%p477 bra 	$L__BB0_389;
	mad.lo.s64 	%rd339, %rd23, 31, %rd338;
$L__BB0_389:
	setp.lt.u64 	%p396, %rd339, %rd330;
	min.u64 	%rd330, %rd339, %rd330;
	selp.b32 	%r324, %r8, %r324, %p396;
	add.s32 	%r323, %r323, 1;
	setp.ne.s32 	%p397, %r323, 4;
	@%p397 bra 	$L__BB0_4;
	setp.lt.s32 	%p398, %r324, 0;
	mov.u32 	%r325, %r5;
	@%p398 bra 	$L__BB0_394;
	setp.eq.s32 	%p399, %r5, 0;
	mul.wide.s32 	%rd248, %r5, 8;
	add.s64 	%rd28, %rd3, %rd248;
	@%p399 bra 	$L__BB0_393;
	ld.local.u64 	%rd249, [%rd28+-8];
	setp.eq.s64 	%p400, %rd249, %rd330;
	mov.u32 	%r325, %r5;
	@%p400 bra 	$L__BB0_394;
$L__BB0_393:
	st.local.u64 	[%rd28], %rd330;
	mul.wide.s32 	%rd250, %r5, 4;
	add.s64 	%rd251, %rd4, %rd250;
	st.local.u32 	[%rd251], %r324;
	add.s32 	%r325, %r5, 1;
	setp.gt.s32 	%p401, %r5, 98;
	@%p401 bra 	$L__BB0_395;
$L__BB0_394:
	add.s32 	%r321, %r4, 1;
	setp.ne.s32 	%p402, %r4, %r3;
	@%p402 bra 	$L__BB0_3;
$L__BB0_395:
	setp.lt.s32 	%p403, %r325, 1;
	mov.b32 	%r371, 0;
	@%p403 bra 	$L__BB0_461;
	ld.global.u32 	%r148, [%rd1+32];
	add.s32 	%r15, %r148, -1;
	cvta.to.global.u64 	%rd29, %rd54;
	cvta.to.global.u64 	%rd30, %rd52;
	mov.b32 	%r329, 0;
	mov.u32 	%r371, %r329;
$L__BB0_397:
	setp.lt.s32 	%p404, %r15, 0;
	mul.wide.u32 	%rd252, %r329, 8;
	add.s64 	%rd253, %rd3, %rd252;
	ld.local.u64 	%rd31, [%rd253];
	mov.b32 	%r336, 0;
	@%p404 bra 	$L__BB0_408;
	ld.global.u64 	%rd254, [%rd1];
	cvta.to.global.u64 	%rd32, %rd254;
	mov.b32 	%r332, 0;
	mov.u32 	%r331, %r15;
$L__BB0_399:
	add.s32 	%r151, %r331, %r332;
	shr.u32 	%r22, %r151, 1;
	mul.wide.u32 	%rd255, %r22, 8;
	add.s64 	%rd256, %rd32, %rd255;
	ld.global.u64 	%rd33, [%rd256];
	setp.ne.s64 	%p405, %rd33, %rd31;
	@%p405 bra 	$L__BB0_468;
	ld.global.u64 	%rd257, [%rd1+16];
	cvta.to.global.u64 	%rd258, %rd257;
	mul.wide.u32 	%rd259, %r22, 4;
	add.s64 	%rd260, %rd258, %rd259;
	ld.global.u32 	%r23, [%rd260];
	ld.global.u64 	%rd261, [%rd1+24];
	cvta.to.global.u64 	%rd262, %rd261;
	add.s64 	%rd263, %rd262, %rd259;
	ld.global.u32 	%r24, [%rd263];
	min.s32 	%r336, %r24, 50;
	setp.lt.s32 	%p408, %r24, 1;
	@%p408 bra 	$L__BB0_408;
	ld.global.u64 	%rd264, [%rd1+8];
	cvta.to.global.u64 	%rd34, %rd264;
	and.b32  	%r26, %r336, 3;
	setp.lt.u32 	%p409, %r24, 4;
	mov.b32 	%r335, 0;
	@%p409 bra 	$L__BB0_404;
	add.s64 	%rd340, %rd5, 8;
	and.b32  	%r335, %r336, 60;
	cvt.u16.u32 	%rs37, %r336;
	shr.u16 	%rs38, %rs37, 2;
	and.b16  	%rs39, %rs38, 15;
	mul.wide.u16 	%r156, %rs39, 4;
	neg.s32 	%r334, %r156;
	add.s32 	%r333, %r23, 3;
$L__BB0_403:
	add.s32 	%r157, %r333, -2;
	add.s32 	%r158, %r333, -3;
	mul.wide.u32 	%rd265, %r158, 4;
	add.s64 	%rd266, %rd34, %rd265;
	ld.global.u32 	%r159, [%rd266];
	mul.wide.u32 	%rd267, %r157, 4;
	add.s64 	%rd268, %rd34, %rd267;
	ld.global.u32 	%r160, [%rd268];
	st.local.v2.u32 	[%rd340+-8], {%r159, %r160};
	add.s32 	%r161, %r333, -1;
	mul.wide.u32 	%rd269, %r161, 4;
	add.s64 	%rd270, %rd34, %rd269;
	ld.global.u32 	%r162, [%rd270];
	mul.wide.u32 	%rd271, %r333, 4;
	add.s64 	%rd272, %rd34, %rd271;
	ld.global.u32 	%r163, [%rd272];
	st.local.v2.u32 	[%rd340], {%r162, %r163};
	add.s32 	%r334, %r334, 4;
	add.s64 	%rd340, %rd340, 16;
	add.s32 	%r333, %r333, 4;
	setp.eq.s32 	%p410, %r334, 0;
	@%p410 bra 	$L__BB0_404;
	bra.uni 	$L__BB0_403;
$L__BB0_404:
	setp.eq.s32 	%p411, %r26, 0;
	@%p411 bra 	$L__BB0_408;
	add.s32 	%r37, %r335, %r23;
	mul.wide.u32 	%rd273, %r37, 4;
	add.s64 	%rd274, %rd34, %rd273;
	ld.global.u32 	%r164, [%rd274];
	mul.wide.u32 	%rd275, %r335, 4;
	add.s64 	%rd38, %rd5, %rd275;
	st.local.u32 	[%rd38], %r164;
	setp.eq.s32 	%p412, %r26, 1;
	@%p412 bra 	$L__BB0_408;
	add.s32 	%r165, %r37, 1;
	mul.wide.u32 	%rd276, %r165, 4;
	add.s64 	%rd277, %rd34, %rd276;
	ld.global.u32 	%r166, [%rd277];
	st.local.u32 	[%rd38+4], %r166;
	setp.eq.s32 	%p413, %r26, 2;
	@%p413 bra 	$L__BB0_408;
	add.s32 	%r167, %r37, 2;
	mul.wide.u32 	%rd278, %r167, 4;
	add.s64 	%rd279, %rd34, %rd278;
	ld.global.u32 	%r168, [%rd279];
	st.local.u32 	[%rd38+8], %r168;
$L__BB0_408:
	setp.lt.s32 	%p414, %r336, 1;
	@%p414 bra 	$L__BB0_459;
	mov.b32 	%r339, 0;
	mul.wide.u32 	%rd286, %r329, 4;
	add.s64 	%rd287, %rd4, %rd286;
$L__BB0_410:
	ld.param.u32 	%r320, [_Z21seed_and_align_kernelPKcPKiS2_S0_S2_S2_PK14MinimizerIndexiiP16ProteinAlignmentPjf_param_8];
	mul.wide.u32 	%rd280, %r339, 4;
	add.s64 	%rd281, %rd5, %rd280;
	ld.local.u32 	%r43, [%rd281];
	shr.u32 	%r44, %r43, 16;
	setp.ge.u32 	%p415, %r44, %r320;
	@%p415 bra 	$L__BB0_458;
	ld.param.u64 	%rd326, [_Z21seed_and_align_kernelPKcPKiS2_S0_S2_S2_PK14MinimizerIndexiiP16ProteinAlignmentPjf_param_4];
	and.b32  	%r45, %r43, 65535;
	mul.wide.u32 	%rd282, %r44, 4;
	add.s64 	%rd283, %rd29, %rd282;
	ld.global.s32 	%rd39, [%rd283];
	cvta.to.global.u64 	%rd284, %rd326;
	add.s64 	%rd285, %rd284, %rd282;
	ld.global.u32 	%r46, [%rd285];
	ld.local.u32 	%r47, [%rd287];
	sub.s32 	%r48, %r2, %r47;
	setp.lt.s32 	%p416, %r48, 0;
	@%p416 bra 	$L__BB0_425;
	min.u32 	%r171, %r48, 20;
	add.s32 	%r49, %r171, 1;
	and.b32  	%r50, %r49, 15;
	setp.lt.u32 	%p417, %r48, 15;
	mov.b32 	%r341, 0;
	@%p417 bra 	$L__BB0_415;
	and.b32  	%r341, %r49, 48;
	mov.b32 	%r344, 0;
$L__BB0_414:
	.pragma "nounroll";
	mov.u32 	%r173, dp_matrix;
	mad.lo.s32 	%r174, %r344, 164, %r173;
	mov.b32 	%r175, 0;
	st.shared.u32 	[%r174], %r175;
	st.shared.u32 	[%r174+164], %r175;
	st.shared.u32 	[%r174+328], %r175;
	st.shared.u32 	[%r174+492], %r175;
	st.shared.u32 	[%r174+656], %r175;
	st.shared.u32 	[%r174+820], %r175;
	st.shared.u32 	[%r174+984], %r175;
	st.shared.u32 	[%r174+1148], %r175;
	st.shared.u32 	[%r174+1312], %r175;
	st.shared.u32 	[%r174+1476], %r175;
	st.shared.u32 	[%r174+1640], %r175;
	st.shared.u32 	[%r174+1804], %r175;
	st.shared.u32 	[%r174+1968], %r175;
	st.shared.u32 	[%r174+2132], %r175;
	st.shared.u32 	[%r174+2296], %r175;
	st.shared.u32 	[%r174+2460], %r175;
	add.s32 	%r344, %r344, 16;
	setp.eq.s32 	%p418, %r344, %r341;
	@%p418 bra 	$L__BB0_415;
	bra.uni 	$L__BB0_414;
$L__BB0_415:
	setp.eq.s32 	%p419, %r50, 0;
	@%p419 bra 	$L__BB0_425;
	and.b32  	%r53, %r49, 7;
	setp.lt.u32 	%p420, %r50, 8;
	@%p420 bra 	$L__BB0_418;
	mov.u32 	%r176, dp_matrix;
	mad.lo.s32 	%r177, %r341, 164, %r176;
	mov.b32 	%r178, 0;
	st.shared.u32 	[%r177], %r178;
	st.shared.u32 	[%r177+164], %r178;
	st.shared.u32 	[%r177+328], %r178;
	st.shared.u32 	[%r177+492], %r178;
	st.shared.u32 	[%r177+656], %r178;
	st.shared.u32 	[%r177+820], %r178;
	st.shared.u32 	[%r177+984], %r178;
	st.shared.u32 	[%r177+1148], %r178;
	add.s32 	%r341, %r341, 8;
$L__BB0_418:
	setp.eq.s32 	%p421, %r53, 0;
	@%p421 bra 	$L__BB0_425;
	and.b32  	%r56, %r49, 3;
	setp.lt.u32 	%p422, %r53, 4;
	@%p422 bra 	$L__BB0_421;
	mov.u32 	%r179, dp_matrix;
	mad.lo.s32 	%r180, %r341, 164, %r179;
	mov.b32 	%r181, 0;
	st.shared.u32 	[%r180], %r181;
	st.shared.u32 	[%r180+164], %r181;
	st.shared.u32 	[%r180+328], %r181;
	st.shared.u32 	[%r180+492], %r181;
	add.s32 	%r341, %r341, 4;
$L__BB0_421:
	setp.eq.s32 	%p423, %r56, 0;
	@%p423 bra 	$L__BB0_425;
	mov.u32 	%r182, dp_matrix;
	mad.lo.s32 	%r59, %r341, 164, %r182;
	mov.b32 	%r183, 0;
	st.shared.u32 	[%r59], %r183;
	setp.eq.s32 	%p424, %r56, 1;
	@%p424 bra 	$L__BB0_425;
	mov.b32 	%r184, 0;
	st.shared.u32 	[%r59+164], %r184;
	setp.eq.s32 	%p425, %r56, 2;
	@%p425 bra 	$L__BB0_425;
	mov.b32 	%r185, 0;
	st.shared.u32 	[%r59+328], %r185;
$L__BB0_425:
	cvt.s64.s32 	%rd288, %r47;
	add.s64 	%rd40, %rd8, %rd288;
	cvt.u64.u32 	%rd289, %r45;
	add.s64 	%rd290, %rd39, %rd289;
	add.s64 	%rd41, %rd30, %rd290;
	setp.lt.s32 	%p426, %r48, 1;
	mov.b32 	%r357, 0;
	mov.f32 	%f128, 0f00000000;
	mov.u32 	%r358, %r357;
	@%p426 bra 	$L__BB0_449;
	sub.s32 	%r60, %r46, %r45;
	add.s32 	%r61, %r48, 1;
	mov.f32 	%f128, 0f00000000;
	mov.b32 	%r346, 1;
	mov.b32 	%r345, 0;
	mov.u32 	%r358, %r345;
	mov.u32 	%r357, %r345;
$L__BB0_427:
	add.s32 	%r190, %r345, 21;
	min.s32 	%r68, %r190, %r60;
	max.s32 	%r69, %r346, 21;
	add.s32 	%r70, %r69, -20;
	add.s32 	%r191, %r346, 20;
	min.s32 	%r71, %r60, %r191;
	setp.gt.s32 	%p427, %r70, %r71;
	@%p427 bra 	$L__BB0_448;
	cvt.s64.s32 	%rd291, %r346;
	add.s64 	%rd292, %rd40, %rd291;
	ld.global.u8 	%rs9, [%rd292+-1];
	mul.lo.s32 	%r72, %r346, 41;
	sub.s32 	%r193, %r68, %r69;
	add.s32 	%r194, %r193, 1;
	and.b32  	%r73, %r194, 3;
	setp.eq.s32 	%p428, %r73, 0;
	mov.u32 	%r349, %r70;
	@%p428 bra 	$L__BB0_438;
	sub.s32 	%r195, %r70, %r346;
	add.s32 	%r196, %r195, %r72;
	add.s32 	%r197, %r69, -21;
	cvt.u64.u32 	%rd293, %r197;
	add.s64 	%rd294, %rd41, %rd293;
	ld.global.u8 	%rs40, [%rd294];
	setp.eq.s16 	%p429, %rs9, %rs40;
	selp.f32 	%f62, 0f40A00000, 0fC0400000, %p429;
	shl.b32 	%r198, %r196, 2;
	mov.u32 	%r199, dp_matrix;
	add.s32 	%r200, %r198, %r199;
	add.s32 	%r74, %r200, 80;
	ld.shared.f32 	%f63, [%r200+-84];
	add.f32 	%f6, %f63, %f62;
	ld.shared.f32 	%f7, [%r200+-80];
	setp.lt.s32 	%p430, %r195, -19;
	mov.f32 	%f118, 0f00000000;
	@%p430 bra 	$L__BB0_431;
	ld.shared.f32 	%f64, [%r74+-4];
	add.f32 	%f118, %f64, 0fC1000000;
$L__BB0_431:
	add.f32 	%f65, %f7, 0fC1000000;
	max.f32 	%f66, %f65, %f118;
	max.f32 	%f67, %f6, %f66;
	max.f32 	%f10, %f67, 0f00000000;
	st.shared.f32 	[%r74], %f10;
	setp.gt.f32 	%p431, %f10, %f128;
	selp.f32 	%f128, %f10, %f128, %p431;
	selp.b32 	%r357, %r346, %r357, %p431;
	selp.b32 	%r358, %r70, %r358, %p431;
	add.s32 	%r77, %r69, -19;
	setp.eq.s32 	%p432, %r73, 1;
	mov.u32 	%r349, %r77;
	@%p432 bra 	$L__BB0_438;
	sub.s32 	%r201, %r77, %r346;
	cvt.u64.u32 	%rd295, %r70;
	add.s64 	%rd296, %rd41, %rd295;
	ld.global.u8 	%rs42, [%rd296];
	setp.eq.s16 	%p433, %rs9, %rs42;
	selp.f32 	%f69, 0f40A00000, 0fC0400000, %p433;
	add.f32 	%f12, %f7, %f69;
	ld.shared.f32 	%f13, [%r74+-156];
	setp.lt.s32 	%p434, %r201, -19;
	mov.f32 	%f119, 0f00000000;
	@%p434 bra 	$L__BB0_434;
	add.f32 	%f119, %f10, 0fC1000000;
$L__BB0_434:
	add.f32 	%f70, %f13, 0fC1000000;
	max.f32 	%f71, %f70, %f119;
	max.f32 	%f72, %f12, %f71;
	max.f32 	%f16, %f72, 0f00000000;
	st.shared.f32 	[%r74+4], %f16;
	setp.gt.f32 	%p435, %f16, %f128;
	selp.f32 	%f128, %f16, %f128, %p435;
	selp.b32 	%r357, %r346, %r357, %p435;
	selp.b32 	%r358, %r77, %r358, %p435;
	add.s32 	%r349, %r69, -18;
	setp.eq.s32 	%p436, %r73, 2;
	@%p436 bra 	$L__BB0_438;
	sub.s32 	%r202, %r349, %r346;
	cvt.u64.u32 	%rd297, %r77;
	add.s64 	%rd298, %rd41, %rd297;
	ld.global.u8 	%rs44, [%rd298];
	setp.eq.s16 	%p437, %rs9, %rs44;
	selp.f32 	%f74, 0f40A00000, 0fC0400000, %p437;
	add.f32 	%f18, %f13, %f74;
	ld.shared.f32 	%f19, [%r74+-152];
	setp.lt.s32 	%p438, %r202, -19;
	mov.f32 	%f120, 0f00000000;
	@%p438 bra 	$L__BB0_437;
	add.f32 	%f120, %f16, 0fC1000000;
$L__BB0_437:
	add.f32 	%f75, %f19, 0fC1000000;
	max.f32 	%f76, %f75, %f120;
	max.f32 	%f77, %f18, %f76;
	max.f32 	%f78, %f77, 0f00000000;
	st.shared.f32 	[%r74+8], %f78;
	setp.gt.f32 	%p439, %f78, %f128;
	selp.f32 	%f128, %f78, %f128, %p439;
	selp.b32 	%r357, %r346, %r357, %p439;
	selp.b32 	%r358, %r349, %r358, %p439;
	add.s32 	%r349, %r69, -17;
$L__BB0_438:
	add.s32 	%r204, %r193, 20;
	setp.lt.u32 	%p440, %r204, 3;
	@%p440 bra 	$L__BB0_448;
$L__BB0_439:
	sub.s32 	%r205, %r349, %r346;
	add.s32 	%r206, %r205, %r72;
	cvt.s64.s32 	%rd299, %r349;
	add.s64 	%rd42, %rd41, %rd299;
	ld.global.u8 	%rs46, [%rd42+-1];
	setp.eq.s16 	%p441, %rs9, %rs46;
	selp.f32 	%f80, 0f40A00000, 0fC0400000, %p441;
	shl.b32 	%r207, %r206, 2;
	mov.u32 	%r208, dp_matrix;
	add.s32 	%r209, %r207, %r208;
	add.s32 	%r92, %r209, 80;
	ld.shared.f32 	%f81, [%r209+-84];
	add.f32 	%f26, %f81, %f80;
	ld.shared.f32 	%f27, [%r209+-80];
	setp.lt.s32 	%p442, %r205, -19;
	mov.f32 	%f124, 0f00000000;
	@%p442 bra 	$L__BB0_441;
	ld.shared.f32 	%f82, [%r92+-4];
	add.f32 	%f124, %f82, 0fC1000000;
$L__BB0_441:
	add.f32 	%f84, %f27, 0fC1000000;
	max.f32 	%f85, %f84, %f124;
	max.f32 	%f86, %f26, %f85;
	max.f32 	%f30, %f86, 0f00000000;
	st.shared.f32 	[%r92], %f30;
	add.s32 	%r93, %r349, 1;
	sub.s32 	%r210, %r93, %r346;
	ld.global.u8 	%rs48, [%rd42];
	setp.eq.s16 	%p443, %rs9, %rs48;
	selp.f32 	%f87, 0f40A00000, 0fC0400000, %p443;
	add.f32 	%f31, %f27, %f87;
	ld.shared.f32 	%f32, [%r92+-156];
	setp.lt.s32 	%p444, %r210, -19;
	mov.f32 	%f125, 0f00000000;
	@%p444 bra 	$L__BB0_443;
	add.f32 	%f125, %f30, 0fC1000000;
$L__BB0_443:
	setp.gt.f32 	%p445, %f30, %f128;
	selp.f32 	%f89, %f30, %f128, %p445;
	add.f32 	%f90, %f32, 0fC1000000;
	max.f32 	%f91, %f90, %f125;
	max.f32 	%f92, %f31, %f91;
	max.f32 	%f35, %f92, 0f00000000;
	st.shared.f32 	[%r92+4], %f35;
	setp.gt.f32 	%p446, %f35, %f89;
	selp.f32 	%f36, %f35, %f89, %p446;
	or.pred  	%p9, %p445, %p446;
	selp.b32 	%r211, %r349, %r358, %p445;
	selp.b32 	%r94, %r93, %r211, %p446;
	add.s32 	%r95, %r349, 2;
	sub.s32 	%r212, %r95, %r346;
	ld.global.u8 	%rs50, [%rd42+1];
	setp.eq.s16 	%p447, %rs9, %rs50;
	selp.f32 	%f93, 0f40A00000, 0fC0400000, %p447;
	add.f32 	%f37, %f32, %f93;
	ld.shared.f32 	%f38, [%r92+-152];
	setp.lt.s32 	%p448, %r212, -19;
	mov.f32 	%f126, 0f00000000;
	@%p448 bra 	$L__BB0_445;
	add.f32 	%f126, %f35, 0fC1000000;
$L__BB0_445:
	add.f32 	%f95, %f38, 0fC1000000;
	max.f32 	%f96, %f95, %f126;
	max.f32 	%f97, %f37, %f96;
	max.f32 	%f41, %f97, 0f00000000;
	st.shared.f32 	[%r92+8], %f41;
	add.s32 	%r96, %r349, 3;
	sub.s32 	%r213, %r96, %r346;
	ld.global.u8 	%rs52, [%rd42+2];
	setp.eq.s16 	%p449, %rs9, %rs52;
	selp.f32 	%f98, 0f40A00000, 0fC0400000, %p449;
	add.f32 	%f42, %f38, %f98;
	ld.shared.f32 	%f43, [%r92+-148];
	setp.lt.s32 	%p450, %r213, -19;
	mov.f32 	%f127, 0f00000000;
	@%p450 bra 	$L__BB0_447;
	add.f32 	%f127, %f41, 0fC1000000;
$L__BB0_447:
	setp.gt.f32 	%p451, %f41, %f36;
	selp.f32 	%f99, %f41, %f36, %p451;
	add.f32 	%f100, %f43, 0fC1000000;
	max.f32 	%f101, %f100, %f127;
	max.f32 	%f102, %f42, %f101;
	max.f32 	%f103, %f102, 0f00000000;
	st.shared.f32 	[%r92+12], %f103;
	setp.gt.f32 	%p452, %f103, %f99;
	selp.f32 	%f128, %f103, %f99, %p452;
	selp.b32 	%r214, %r346, %r357, %p9;
	selp.b32 	%r215, %r346, %r214, %p452;
	selp.b32 	%r357, %r346, %r215, %p451;
	selp.b32 	%r216, %r95, %r94, %p451;
	selp.b32 	%r358, %r96, %r216, %p452;
	add.s32 	%r349, %r349, 4;
	setp.lt.s32 	%p453, %r96, %r71;
	@%p453 bra 	$L__BB0_439;
$L__BB0_448:
	add.s32 	%r346, %r346, 1;
	setp.ne.s32 	%p454, %r346, %r61;
	add.s32 	%r345, %r345, 1;
	@%p454 bra 	$L__BB0_427;
$L__BB0_449:
	min.s32 	%r218, %r357, %r358;
	setp.lt.s32 	%p455, %r218, 1;
	mov.f32 	%f130, 0f00000000;
	mov.b32 	%r368, 0;
	mov.b16 	%rs123, 0;
	@%p455 bra 	$L__BB0_456;
	mov.b32 	%r361, 0;
	mov.b16 	%rs123, 0;
	mov.u32 	%r362, %r361;
$L__BB0_451:
	add.s32 	%r110, %r357, -1;
	cvt.u64.u32 	%rd300, %r110;
	add.s64 	%rd301, %rd40, %rd300;
	ld.global.u8 	%rs11, [%rd301];
	add.s32 	%r111, %r358, -1;
	cvt.u64.u32 	%rd302, %r111;
	add.s64 	%rd303, %rd41, %rd302;
	ld.global.u8 	%rs12, [%rd303];
	setp.eq.s16 	%p456, %rs11, %rs12;
	@%p456 bra 	$L__BB0_453;
	cvt.u16.u32 	%rs56, %r358;
	add.s16 	%rs57, %rs56, -1;
	cvt.u64.u16 	%rd304, %rs123;
	and.b64  	%rd305, %rd304, 255;
	cvt.u32.u16 	%r220, %rs123;
	and.b32  	%r221, %r220, 255;
	mul.wide.u32 	%rd306, %r221, 2;
	add.s64 	%rd307, %rd7, %rd306;
	st.local.u16 	[%rd307+26], %rs57;
	sub.s64 	%rd308, %rd307, %rd305;
	st.local.u8 	[%rd308+66], %rs12;
	st.local.u8 	[%rd308+86], %rs11;
	add.s16 	%rs123, %rs123, 1;
	bra.uni 	$L__BB0_454;
$L__BB0_453:
	add.s32 	%r361, %r361, 1;
$L__BB0_454:
	add.s32 	%r368, %r362, 1;
	min.u32 	%r222, %r357, %r358;
	setp.gt.u32 	%p457, %r222, 1;
	setp.lt.u32 	%p458, %r362, 19;
	and.pred  	%p459, %p457, %p458;
	mov.u32 	%r362, %r368;
	mov.u32 	%r358, %r111;
	mov.u32 	%r357, %r110;
	@%p459 bra 	$L__BB0_451;
	cvt.rn.f32.s32 	%f130, %r361;
	mov.u32 	%r357, %r110;
	mov.u32 	%r358, %r111;
$L__BB0_456:
	ld.param.f32 	%f112, [_Z21seed_and_align_kernelPKcPKiS2_S0_S2_S2_PK14MinimizerIndexiiP16ProteinAlignmentPjf_param_11];
	cvt.u16.u32 	%rs122, %r358;
	cvt.u16.u32 	%rs121, %r357;
	cvt.u16.u32 	%rs120, %r368;
	cvt.rn.f32.u32 	%f105, %r368;
	div.rn.f32 	%f115, %f130, %f105;
	setp.ltu.f32 	%p460, %f128, %f112;
	mov.u32 	%r337, %r44;
	@%p460 bra 	$L__BB0_458;
	ld.local.u16 	%rs58, [%rd7+26];
	ld.local.u32 	%r223, [%rd7+28];
	ld.local.u32 	%r224, [%rd7+32];
	ld.local.u32 	%r225, [%rd7+36];
	ld.local.u32 	%r226, [%rd7+40];
	ld.local.u32 	%r227, [%rd7+44];
	ld.local.u32 	%r228, [%rd7+48];
	ld.local.u32 	%r229, [%rd7+52];
	ld.local.u32 	%r230, [%rd7+56];
	ld.local.u32 	%r231, [%rd7+60];
	ld.local.u16 	%rs59, [%rd7+64];
	ld.local.v2.u8 	{%rs60, %rs61}, [%rd7+66];
	ld.local.u32 	%r232, [%rd7+68];
	ld.local.u32 	%r233, [%rd7+72];
	ld.local.u32 	%r234, [%rd7+76];
	ld.local.u32 	%r235, [%rd7+80];
	ld.local.u32 	%r236, [%rd7+84];
	ld.local.u32 	%r237, [%rd7+88];
	ld.local.u32 	%r238, [%rd7+92];
	ld.local.u32 	%r239, [%rd7+96];
	ld.local.u32 	%r240, [%rd7+100];
	ld.local.u32 	%r241, [%rd7+104];
	add.s32 	%r118, %r371, 1;
	mul.wide.s32 	%rd309, %r371, 108;
	add.s64 	%rd310, %rd6, %rd309;
	st.local.u32 	[%rd310], %r338;
	st.local.u32 	[%rd310+4], %r44;
	mov.b32 	%r242, {%rs122, %rs121};
	st.local.u32 	[%rd310+8], %r242;
	st.local.u16 	[%rd310+12], %rs120;
	st.local.f32 	[%rd310+16], %f128;
	st.local.f32 	[%rd310+20], %f115;
	st.local.u8 	[%rd310+24], %rs123;
	st.local.u16 	[%rd310+26], %rs58;
	st.local.u32 	[%rd310+28], %r223;
	st.local.u32 	[%rd310+32], %r224;
	st.local.u32 	[%rd310+36], %r225;
	st.local.u32 	[%rd310+40], %r226;
	st.local.u32 	[%rd310+44], %r227;
	st.local.u32 	[%rd310+48], %r228;
	st.local.u32 	[%rd310+52], %r229;
	st.local.u32 	[%rd310+56], %r230;
	st.local.u32 	[%rd310+60], %r231;
	st.local.u16 	[%rd310+64], %rs59;
	st.local.v2.u8 	[%rd310+66], {%rs60, %rs61};
	st.local.u32 	[%rd310+68], %r232;
	st.local.u32 	[%rd310+72], %r233;
	st.local.u32 	[%rd310+76], %r234;
	st.local.u32 	[%rd310+80], %r235;
	st.local.u32 	[%rd310+84], %r236;
	st.local.u32 	[%rd310+88], %r237;
	st.local.u32 	[%rd310+92], %r238;
	st.local.u32 	[%rd310+96], %r239;
	st.local.u32 	[%rd310+100], %r240;
	st.local.u32 	[%rd310+104], %r241;
	mov.u32 	%r371, %r118;
$L__BB0_458:
	add.s32 	%r339, %r339, 1;
	setp.ne.s32 	%p461, %r339, %r336;
	@%p461 bra 	$L__BB0_410;
$L__BB0_459:
	add.s32 	%r329, %r329, 1;
	setp.lt.s32 	%p462, %r329, %r325;
	setp.lt.s32 	%p463, %r371, 10;
	and.pred  	%p464, %p462, %p463;
	@%p464 bra 	$L__BB0_397;
	st.local.u32 	[%rd7], %r338;
	st.local.u32 	[%rd7+4], %r337;
	st.local.f32 	[%rd7+16], %f128;
	st.local.u8 	[%rd7+24], %rs123;
	mov.b32 	%r243, {%rs122, %rs121};
	st.local.u32 	[%rd7+8], %r243;
	st.local.u16 	[%rd7+12], %rs120;
	st.local.f32 	[%rd7+20], %f115;
$L__BB0_461:
	ld.param.u64 	%rd329, [_Z21seed_and_align_kernelPKcPKiS2_S0_S2_S2_PK14MinimizerIndexiiP16ProteinAlignmentPjf_param_10];
	cvta.to.global.u64 	%rd311, %rd329;
	mul.wide.s32 	%rd312, %r338, 4;
	add.s64 	%rd313, %rd311, %rd312;
	st.global.u32 	[%rd313], %r371;
	setp.lt.s32 	%p465, %r371, 1;
	@%p465 bra 	$L__BB0_467;
	mul.lo.s32 	%r376, %r338, 10;
	setp.eq.s32 	%p466, %r371, 1;
	mov.b32 	%r378, 0;
	@%p466 bra 	$L__BB0_465;
	and.b32  	%r378, %r371, 2147483646;
	neg.s32 	%r377, %r378;
	mul.wide.s32 	%rd314, %r376, 108;
	add.s64 	%rd315, %rd314, %rd2;
	add.s64 	%rd342, %rd315, 212;
	add.s64 	%rd341, %rd6, 208;
$L__BB0_464:
	ld.param.u64 	%rd327, [_Z21seed_and_align_kernelPKcPKiS2_S0_S2_S2_PK14MinimizerIndexiiP16ProteinAlignmentPjf_param_9];
	mul.wide.s32 	%rd316, %r376, 108;
	cvta.to.global.u64 	%rd317, %rd327;
	add.s64 	%rd318, %rd317, %rd316;
	ld.local.v2.u32 	{%r246, %r247}, [%rd341+-208];
	.pragma "used_bytes_mask 63";
	ld.local.v4.u16 	{%rs62, %rs63, %rs64, %rs65}, [%rd341+-200];
	mov.b32 	%r248, {%rs62, %rs63};
	ld.local.v2.f32 	{%f106, %f107}, [%rd341+-192];
	ld.local.u8 	%rs66, [%rd341+-184];
	ld.local.u16 	%rs67, [%rd341+-182];
	ld.local.u32 	%r249, [%rd341+-180];
	ld.local.v4.u16 	{%rs68, %rs69, %rs70, %rs71}, [%rd341+-176];
	mov.b32 	%r250, {%rs70, %rs71};
	mov.b32 	%r251, {%rs68, %rs69};
	ld.local.v4.u16 	{%rs72, %rs73, %rs74, %rs75}, [%rd341+-168];
	mov.b32 	%r252, {%rs74, %rs75};
	mov.b32 	%r253, {%rs72, %rs73};
	ld.local.v4.u16 	{%rs76, %rs77, %rs78, %rs79}, [%rd341+-160];
	mov.b32 	%r254, {%rs78, %rs79};
	mov.b32 	%r255, {%rs76, %rs77};
	ld.local.v4.u16 	{%rs80, %rs81, %rs82, %rs83}, [%rd341+-152];
	mov.b32 	%r256, {%rs82, %rs83};
	mov.b32 	%r257, {%rs80, %rs81};
	ld.local.u16 	%rs84, [%rd341+-144];
	ld.local.v2.u8 	{%rs85, %rs86}, [%rd341+-142];
	ld.local.u32 	%r258, [%rd341+-140];
	ld.local.v2.b32 	{%r259, %r260}, [%rd341+-136];
	ld.local.v2.b32 	{%r261, %r262}, [%rd341+-128];
	ld.local.v2.b32 	{%r263, %r264}, [%rd341+-120];
	ld.local.v2.b32 	{%r265, %r266}, [%rd341+-112];
	ld.local.u32 	%r267, [%rd341+-104];
	st.global.u32 	[%rd318], %r246;
	st.global.u32 	[%rd318+4], %r247;
	st.global.u32 	[%rd318+8], %r248;
	st.global.u16 	[%rd318+12], %rs64;
	st.global.f32 	[%rd318+16], %f106;
	st.global.f32 	[%rd318+20], %f107;
	st.global.u8 	[%rd318+24], %rs66;
	st.global.u16 	[%rd318+26], %rs67;
	st.global.u32 	[%rd318+28], %r249;
	st.global.u32 	[%rd318+32], %r251;
	st.global.u32 	[%rd318+36], %r250;
	st.global.u32 	[%rd318+40], %r253;
	st.global.u32 	[%rd318+44], %r252;
	st.global.u32 	[%rd318+48], %r255;
	st.global.u32 	[%rd318+52], %r254;
	st.global.u32 	[%rd318+56], %r257;
	st.global.u32 	[%rd318+60], %r256;
	st.global.u16 	[%rd318+64], %rs84;
	st.global.v2.u8 	[%rd318+66], {%rs85, %rs86};
	st.global.u32 	[%rd318+68], %r258;
	st.global.u32 	[%rd318+72], %r259;
	st.global.u32 	[%rd318+76], %r260;
	st.global.u32 	[%rd318+80], %r261;
	st.global.u32 	[%rd318+84], %r262;
	st.global.u32 	[%rd318+88], %r263;
	st.global.u32 	[%rd318+92], %r264;
	st.global.u32 	[%rd318+96], %r265;
	st.global.u32 	[%rd318+100], %r266;
	st.global.u32 	[%rd318+104], %r267;
	ld.local.u32 	%r268, [%rd341+-100];
	ld.local.u32 	%r269, [%rd341+-96];
	ld.local.u32 	%r270, [%rd341+-92];
	ld.local.u16 	%rs87, [%rd341+-88];
	ld.local.f32 	%f108, [%rd341+-84];
	ld.local.f32 	%f109, [%rd341+-80];
	ld.local.u8 	%rs88, [%rd341+-76];
	ld.local.u16 	%rs89, [%rd341+-74];
	ld.local.v4.u16 	{%rs90, %rs91, %rs92, %rs93}, [%rd341+-72];
	mov.b32 	%r271, {%rs92, %rs93};
	mov.b32 	%r272, {%rs90, %rs91};
	ld.local.v4.u16 	{%rs94, %rs95, %rs96, %rs97}, [%rd341+-64];
	mov.b32 	%r273, {%rs96, %rs97};
	mov.b32 	%r274, {%rs94, %rs95};
	ld.local.v4.u16 	{%rs98, %rs99, %rs100, %rs101}, [%rd341+-56];
	mov.b32 	%r275, {%rs100, %rs101};
	mov.b32 	%r276, {%rs98, %rs99};
	ld.local.v4.u16 	{%rs102, %rs103, %rs104, %rs105}, [%rd341+-48];
	mov.b32 	%r277, {%rs104, %rs105};
	mov.b32 	%r278, {%rs102, %rs103};
	ld.local.v4.u16 	{%rs106, %rs107, %rs108, %rs109}, [%rd341+-40];
	mov.b32 	%r279, {%rs108, %rs109};
	mov.b64 	%rd319, {%r280, %r279};
	mov.b32 	%r281, {%rs106, %rs107};
	shr.u64 	%rd320, %rd319, 48;
	ld.local.v2.b32 	{%r282, %r283}, [%rd341+-32];
	ld.local.v2.b32 	{%r284, %r285}, [%rd341+-24];
	ld.local.v2.b32 	{%r286, %r287}, [%rd341+-16];
	ld.local.v2.b32 	{%r288, %r289}, [%rd341+-8];
	ld.local.v2.b32 	{%r290, %r291}, [%rd341];
	st.global.u32 	[%rd342+-104], %r268;
	st.global.u32 	[%rd342+-100], %r269;
	st.global.u32 	[%rd342+-96], %r270;
	st.global.u16 	[%rd342+-92], %rs87;
	st.global.f32 	[%rd342+-88], %f108;
	st.global.f32 	[%rd342+-84], %f109;
	st.global.u8 	[%rd342+-80], %rs88;
	st.global.u16 	[%rd342+-78], %rs89;
	st.global.u32 	[%rd342+-76], %r272;
	st.global.u32 	[%rd342+-72], %r271;
	st.global.u32 	[%rd342+-68], %r274;
	st.global.u32 	[%rd342+-64], %r273;
	st.global.u32 	[%rd342+-60], %r276;
	st.global.u32 	[%rd342+-56], %r275;
	st.global.u32 	[%rd342+-52], %r278;
	st.global.u32 	[%rd342+-48], %r277;
	st.global.u32 	[%rd342+-44], %r281;
	st.global.u16 	[%rd342+-40], %rs108;
	st.global.u16 	[%rd342+-38], %rd320;
	st.global.u32 	[%rd342+-36], %r282;
	st.global.u32 	[%rd342+-32], %r283;
	st.global.u32 	[%rd342+-28], %r284;
	st.global.u32 	[%rd342+-24], %r285;
	st.global.u32 	[%rd342+-20], %r286;
	st.global.u32 	[%rd342+-16], %r287;
	st.global.u32 	[%rd342+-12], %r288;
	st.global.u32 	[%rd342+-8], %r289;
	st.global.u32 	[%rd342+-4], %r290;
	st.global.u32 	[%rd342], %r291;
	add.s32 	%r377, %r377, 2;
	add.s32 	%r376, %r376, 2;
	add.s64 	%rd342, %rd342, 216;
	add.s64 	%rd341, %rd341, 216;
	setp.ne.s32 	%p467, %r377, 0;
	@%p467 bra 	$L__BB0_464;
$L__BB0_465:
	and.b32  	%r292, %r371, 1;
	setp.eq.b32 	%p468, %r292, 1;
	not.pred 	%p469, %p468;
	@%p469 bra 	$L__BB0_467;
	ld.param.u64 	%rd328, [_Z21seed_and_align_kernelPKcPKiS2_S0_S2_S2_PK14MinimizerIndexiiP16ProteinAlignmentPjf_param_9];
	mov.u32 	%r293, %ctaid.x;
	mov.u32 	%r294, %ntid.x;
	mov.u32 	%r295, %tid.x;
	mad.lo.s32 	%r296, %r293, %r294, %r295;
	mad.lo.s32 	%r297, %r296, 10, %r378;
	cvta.to.global.u64 	%rd321, %rd328;
	mul.wide.s32 	%rd322, %r297, 108;
	add.s64 	%rd323, %rd321, %rd322;
	mul.wide.u32 	%rd324, %r378, 108;
	add.s64 	%rd325, %rd6, %rd324;
	ld.local.u32 	%r298, [%rd325];
	ld.local.u32 	%r299, [%rd325+4];
	ld.local.u32 	%r300, [%rd325+8];
	ld.local.u16 	%rs110, [%rd325+12];
	ld.local.f32 	%f110, [%rd325+16];
	ld.local.f32 	%f111, [%rd325+20];
	ld.local.u8 	%rs111, [%rd325+24];
	ld.local.u16 	%rs112, [%rd325+26];
	ld.local.u32 	%r301, [%rd325+28];
	ld.local.u32 	%r302, [%rd325+32];
	ld.local.u32 	%r303, [%rd325+36];
	ld.local.u32 	%r304, [%rd325+40];
	ld.local.u32 	%r305, [%rd325+44];
	ld.local.u32 	%r306, [%rd325+48];
	ld.local.u32 	%r307, [%rd325+52];
	ld.local.u32 	%r308, [%rd325+56];
	ld.local.u32 	%r309, [%rd325+60];
	ld.local.u16 	%rs113, [%rd325+64];
	ld.local.v2.u8 	{%rs114, %rs115}, [%rd325+66];
	ld.local.u32 	%r310, [%rd325+68];
	ld.local.u32 	%r311, [%rd325+72];
	ld.local.u32 	%r312, [%rd325+76];
	ld.local.u32 	%r313, [%rd325+80];
	ld.local.u32 	%r314, [%rd325+84];
	ld.local.u32 	%r315, [%rd325+88];
	ld.local.u32 	%r316, [%rd325+92];
	ld.local.u32 	%r317, [%rd325+96];
	ld.local.u32 	%r318, [%rd325+100];
	ld.local.u32 	%r319, [%rd325+104];
	st.global.u32 	[%rd323], %r298;
	st.global.u32 	[%rd323+4], %r299;
	st.global.u32 	[%rd323+8], %r300;
	st.global.u16 	[%rd323+12], %rs110;
	st.global.f32 	[%rd323+16], %f110;
	st.global.f32 	[%rd323+20], %f111;
	st.global.u8 	[%rd323+24], %rs111;
	st.global.u16 	[%rd323+26], %rs112;
	st.global.u32 	[%rd323+28], %r301;
	st.global.u32 	[%rd323+32], %r302;
	st.global.u32 	[%rd323+36], %r303;
	st.global.u32 	[%rd323+40], %r304;
	st.global.u32 	[%rd323+44], %r305;
	st.global.u32 	[%rd323+48], %r306;
	st.global.u32 	[%rd323+52], %r307;
	st.global.u32 	[%rd323+56], %r308;
	st.global.u32 	[%rd323+60], %r309;
	st.global.u16 	[%rd323+64], %rs113;
	st.global.v2.u8 	[%rd323+66], {%rs114, %rs115};
	st.global.u32 	[%rd323+68], %r310;
	st.global.u32 	[%rd323+72], %r311;
	st.global.u32 	[%rd323+76], %r312;
	st.global.u32 	[%rd323+80], %r313;
	st.global.u32 	[%rd323+84], %r314;
	st.global.u32 	[%rd323+88], %r315;
	st.global.u32 	[%rd323+92], %r316;
	st.global.u32 	[%rd323+96], %r317;
	st.global.u32 	[%rd323+100], %r318;
	st.global.u32 	[%rd323+104], %r319;
$L__BB0_467:
	ret;
$L__BB0_468:
	setp.lt.u64 	%p406, %rd33, %rd31;
	add.s32 	%r153, %r22, 1;
	add.s32 	%r154, %r22, -1;
	selp.b32 	%r332, %r153, %r332, %p406;
	selp.b32 	%r331, %r331, %r154, %p406;
	setp.gt.s32 	%p407, %r332, %r331;
	mov.b32 	%r336, 0;
	@%p407 bra 	$L__BB0_408;
	bra.uni 	$L__BB0_399;

}
	// .globl	_Z19build_pileup_kernelPK16ProteinAlignmentPKjiP13VariantPileupPK18ResistanceMutationi
.visible .entry _Z19build_pileup_kernelPK16ProteinAlignmentPKjiP13VariantPileupPK18ResistanceMutationi(
	.param .u64 .ptr .align 1 _Z19build_pileup_kernelPK16ProteinAlignmentPKjiP13VariantPileupPK18ResistanceMutationi_param_0,
	.param .u64 .ptr .align 1 _Z19build_pileup_kernelPK16ProteinAlignmentPKjiP13VariantPileupPK18ResistanceMutationi_param_1,
	.param .u32 _Z19build_pileup_kernelPK16ProteinAlignmentPKjiP13VariantPileupPK18ResistanceMutationi_param_2,
	.param .u64 .ptr .align 1 _Z19build_pileup_kernelPK16ProteinAlignmentPKjiP13VariantPileupPK18ResistanceMutationi_param_3,
	.param .u64 .ptr .align 1 _Z19build_pileup_kernelPK16ProteinAlignmentPKjiP13VariantPileupPK18ResistanceMutationi_param_4,
	.param .u32 _Z19build_pileup_kernelPK16ProteinAlignmentPKjiP13VariantPileupPK18ResistanceMutationi_param_5
)
{
	.reg .pred 	%p<62>;
	.reg .b16 	%rs<21>;
	.reg .b32 	%r<65>;
	.reg .b64 	%rd<30>;

	ld.param.u64 	%rd10, [_Z19build_pileup_kernelPK16ProteinAlignmentPKjiP13VariantPileupPK18ResistanceMutationi_param_0];
	ld.param.u64 	%rd9, [_Z19build_pileup_kernelPK16ProteinAlignmentPKjiP13VariantPileupPK18ResistanceMutationi_param_1];
	ld.param.u32 	%r15, [_Z19build_pileup_kernelPK16ProteinAlignmentPKjiP13VariantPileupPK18ResistanceMutationi_param_2];
	ld.param.u64 	%rd11, [_Z19build_pileup_kernelPK16ProteinAlignmentPKjiP13VariantPileupPK18ResistanceMutationi_param_3];
	cvta.to.global.u64 	%rd1, %rd11;
	cvta.to.global.u64 	%rd2, %rd10;
	mov.u32 	%r16, %ctaid.x;
	mov.u32 	%r17, %ntid.x;
	mov.u32 	%r18, %tid.x;
	mad.lo.s32 	%r1, %r16, %r17, %r18;
	setp.ge.s32 	%p2, %r1, %r15;
	@%p2 bra 	$L__BB1_64;
	cvta.to.global.u64 	%rd12, %rd9;
	mul.wide.s32 	%rd13, %r1, 4;
	add.s64 	%rd14, %rd12, %rd13;
	ld.global.u32 	%r2, [%rd14];
	setp.eq.s32 	%p3, %r2, 0;
	@%p3 bra 	$L__BB1_64;
	mul.lo.s32 	%r3, %r1, 10;
	add.s64 	%rd3, %rd2, 26;
	mov.b32 	%r60, 0;
$L__BB1_3:
	add.s32 	%r5, %r60, %r3;
	mul.wide.u32 	%rd15, %r5, 108;
	add.s64 	%rd4, %rd2, %rd15;
	ld.global.u8 	%rs18, [%rd4+24];
	setp.eq.s16 	%p4, %rs18, 0;
	@%p4 bra 	$L__BB1_9;
	mov.b32 	%r61, 0;
$L__BB1_5:
	cvt.u64.u32 	%rd16, %r61;
	mul.wide.u32 	%rd17, %r61, 2;
	add.s64 	%rd6, %rd4, %rd17;
	sub.s64 	%rd18, %rd6, %rd16;
	ld.global.u8 	%rs10, [%rd18+86];
	mov.b32 	%r62, 0;
	mov.pred 	%p61, -1;
	setp.gt.s16 	%p6, %rs10, 76;
	@%p6 bra 	$L__BB1_27;
	setp.gt.s16 	%p20, %rs10, 70;
	@%p20 bra 	$L__BB1_19;
	setp.gt.s16 	%p27, %rs10, 67;
	@%p27 bra 	$L__BB1_15;
	setp.eq.s16 	%p31, %rs10, 65;
	@%p31 bra 	$L__BB1_56;
	bra.uni 	$L__BB1_13;
$L__BB1_9:
	ld.global.u16 	%rs20, [%rd4+12];
	setp.eq.s16 	%p55, %rs20, 0;
	@%p55 bra 	$L__BB1_63;
	add.s64 	%rd5, %rd3, %rd15;
	mov.b32 	%r63, 0;
$L__BB1_11:
	ld.global.u8 	%rs7, [%rd4+24];
	setp.eq.s16 	%p56, %rs7, 0;
	@%p56 bra 	$L__BB1_61;
	cvt.u32.u16 	%r10, %rs7;
	mov.b32 	%r64, 0;
	mov.u64 	%rd29, %rd5;
	bra.uni 	$L__BB1_60;
$L__BB1_13:
	setp.eq.s16 	%p32, %rs10, 67;
	@%p32 bra 	$L__BB1_14;
	bra.uni 	$L__BB1_55;
$L__BB1_14:
	mov.b32 	%r62, 1;
	bra.uni 	$L__BB1_56;
$L__BB1_15:
	setp.eq.s16 	%p28, %rs10, 68;
	@%p28 bra 	$L__BB1_44;
	setp.eq.s16 	%p29, %rs10, 69;
	@%p29 bra 	$L__BB1_45;
	setp.eq.s16 	%p30, %rs10, 70;
	@%p30 bra 	$L__BB1_18;
	bra.uni 	$L__BB1_55;
$L__BB1_18:
	mov.b32 	%r62, 4;
	bra.uni 	$L__BB1_56;
$L__BB1_19:
	setp.gt.s16 	%p21, %rs10, 72;
	@%p21 bra 	$L__BB1_23;
	setp.eq.s16 	%p25, %rs10, 71;
	@%p25 bra 	$L__BB1_46;
	setp.eq.s16 	%p26, %rs10, 72;
	@%p26 bra 	$L__BB1_22;
	bra.uni 	$L__BB1_55;
$L__BB1_22:
	mov.b32 	%r62, 6;
	bra.uni 	$L__BB1_56;
$L__BB1_23:
	setp.eq.s16 	%p22, %rs10, 73;
	@%p22 bra 	$L__BB1_47;
	setp.eq.s16 	%p23, %rs10, 75;
	@%p23 bra 	$L__BB1_48;
	setp.eq.s16 	%p24, %rs10, 76;
	@%p24 bra 	$L__BB1_26;
	bra.uni 	$L__BB1_55;
$L__BB1_26:
	mov.b32 	%r62, 9;
	bra.uni 	$L__BB1_56;
$L__BB1_27:
	setp.gt.s16 	%p7, %rs10, 82;
	@%p7 bra 	$L__BB1_36;
	setp.gt.s16 	%p14, %rs10, 79;
	@%p14 bra 	$L__BB1_32;
	setp.eq.s16 	%p18, %rs10, 77;
	@%p18 bra 	$L__BB1_49;
	setp.eq.s16 	%p19, %rs10, 78;
	@%p19 bra 	$L__BB1_31;
	bra.uni 	$L__BB1_55;
$L__BB1_31:
	mov.b32 	%r62, 11;
	bra.uni 	$L__BB1_56;
$L__BB1_32:
	setp.eq.s16 	%p15, %rs10, 80;
	@%p15 bra 	$L__BB1_50;
	setp.eq.s16 	%p16, %rs10, 81;
	@%p16 bra 	$L__BB1_51;
	setp.eq.s16 	%p17, %rs10, 82;
	@%p17 bra 	$L__BB1_35;
	bra.uni 	$L__BB1_55;
$L__BB1_35:
	mov.b32 	%r62, 14;
	bra.uni 	$L__BB1_56;
$L__BB1_36:
	setp.gt.s16 	%p8, %rs10, 85;
	@%p8 bra 	$L__BB1_40;
	setp.eq.s16 	%p12, %rs10, 83;
	@%p12 bra 	$L__BB1_52;
	setp.eq.s16 	%p13, %rs10, 84;
	@%p13 bra 	$L__BB1_39;
	bra.uni 	$L__BB1_55;
$L__BB1_39:
	mov.b32 	%r62, 16;
	bra.uni 	$L__BB1_56;
$L__BB1_40:
	setp.eq.s16 	%p9, %rs10, 86;
	@%p9 bra 	$L__BB1_53;
	setp.eq.s16 	%p10, %rs10, 87;
	@%p10 bra 	$L__BB1_54;
	setp.eq.s16 	%p11, %rs10, 89;
	@%p11 bra 	$L__BB1_43;
	bra.uni 	$L__BB1_55;
$L__BB1_43:
	mov.b32 	%r62, 19;
	bra.uni 	$L__BB1_56;
$L__BB1_44:
	mov.b32 	%r62, 2;
	bra.uni 	$L__BB1_56;
$L__BB1_45:
	mov.b32 	%r62, 3;
	bra.uni 	$L__BB1_56;
$L__BB1_46:
	mov.b32 	%r62, 5;
	bra.uni 	$L__BB1_56;
$L__BB1_47:
	mov.b32 	%r62, 7;
	bra.uni 	$L__BB1_56;
$L__BB1_48:
	mov.b32 	%r62, 8;
	bra.uni 	$L__BB1_56;
$L__BB1_49:
	mov.b32 	%r62, 10;
	bra.uni 	$L__BB1_56;
$L__BB1_50:
	mov.b32 	%r62, 12;
	bra.uni 	$L__BB1_56;
$L__BB1_51:
	mov.b32 	%r62, 13;
	bra.uni 	$L__BB1_56;
$L__BB1_52:
	mov.b32 	%r62, 15;
	bra.uni 	$L__BB1_56;
$L__BB1_53:
	mov.b32 	%r62, 17;
	bra.uni 	$L__BB1_56;
$L__BB1_54:
	mov.b32 	%r62, 18;
	bra.uni 	$L__BB1_56;
$L__BB1_55:
	mov.b32 	%r62, -1;
	mov.pred 	%p61, 0;
$L__BB1_56:
	not.pred 	%p53, %p61;
	@%p53 bra 	$L__BB1_58;
	ld.global.u16 	%rs11, [%rd4+8];
	ld.global.u16 	%rs12, [%rd6+26];
	add.s16 	%rs13, %rs12, %rs11;
	ld.global.u32 	%r42, [%rd4+4];
	cvt.u32.u16 	%r43, %rs13;
	ld.global.u64 	%rd19, [%rd1];
	mad.lo.s32 	%r44, %r42, 1000, %r43;
	mad.lo.s32 	%r45, %r44, 20, %r62;
	mul.wide.s32 	%rd20, %r45, 4;
	add.s64 	%rd21, %rd19, %rd20;
	atom.add.u32 	%r46, [%rd21], 1;
	ld.global.u32 	%r47, [%rd4+4];
	ld.global.u64 	%rd22, [%rd1+8];
	mad.lo.s32 	%r48, %r47, 1000, %r43;
	mul.wide.s32 	%rd23, %r48, 4;
	add.s64 	%rd24, %rd22, %rd23;
	atom.add.u32 	%r49, [%rd24], 1;
	ld.global.u8 	%rs18, [%rd4+24];
$L__BB1_58:
	add.s32 	%r61, %r61, 1;
	cvt.u32.u16 	%r50, %rs18;
	and.b32  	%r51, %r50, 255;
	setp.lt.u32 	%p54, %r61, %r51;
	@%p54 bra 	$L__BB1_5;
	bra.uni 	$L__BB1_9;
$L__BB1_59:
	add.s32 	%r64, %r64, 1;
	add.s64 	%rd29, %rd29, 2;
	setp.ge.u32 	%p58, %r64, %r10;
	@%p58 bra 	$L__BB1_61;
$L__BB1_60:
	ld.global.u16 	%r54, [%rd29];
	setp.eq.s32 	%p57, %r63, %r54;
	@%p57 bra 	$L__BB1_62;
	bra.uni 	$L__BB1_59;
$L__BB1_61:
	ld.global.u16 	%rs14, [%rd4+8];
	cvt.u16.u32 	%rs15, %r63;
	add.s16 	%rs16, %rs14, %rs15;
	ld.global.u32 	%r55, [%rd4+4];
	cvt.u32.u16 	%r56, %rs16;
	ld.global.u64 	%rd26, [%rd1+8];
	mad.lo.s32 	%r57, %r55, 1000, %r56;
	mul.wide.s32 	%rd27, %r57, 4;
	add.s64 	%rd28, %rd26, %rd27;
	atom.add.u32 	%r58, [%rd28], 1;
	ld.global.u16 	%rs20, [%rd4+12];
$L__BB1_62:
	add.s32 	%r63, %r63, 1;
	cvt.u32.u16 	%r59, %rs20;
	setp.lt.u32 	%p59, %r63, %r59;
	@%p59 bra 	$L__BB1_11;
$L__BB1_63:
	add.s32 	%r60, %r60, 1;
	setp.ne.s32 	%p60, %r60, %r2;
	@%p60 bra 	$L__BB1_3;
$L__BB1_64:
	ret;

}
	// .globl	_Z20call_variants_kernelPK13VariantPileupPK18ResistanceMutationiP14ResistanceCallPjff
.visible .entry _Z20call_variants_kernelPK13VariantPileupPK18ResistanceMutationiP14ResistanceCallPjff(
	.param .u64 .ptr .align 1 _Z20call_variants_kernelPK13VariantPileupPK18ResistanceMutationiP14ResistanceCallPjff_param_0,
	.param .u64 .ptr .align 1 _Z20call_variants_kernelPK13VariantPileupPK18ResistanceMutationiP14ResistanceCallPjff_param_1,
	.param .u32 _Z20call_variants_kernelPK13VariantPileupPK18ResistanceMutationiP14ResistanceCallPjff_param_2,
	.param .u64 .ptr .align 1 _Z20call_variants_kernelPK13VariantPileupPK18ResistanceMutationiP14ResistanceCallPjff_param_3,
	.param .u64 .ptr .align 1 _Z20call_variants_kernelPK13VariantPileupPK18ResistanceMutationiP14ResistanceCallPjff_param_4,
	.param .f32 _Z20call_variants_kernelPK13VariantPileupPK18ResistanceMutationiP14ResistanceCallPjff_param_5,
	.param .f32 _Z20call_variants_kernelPK13VariantPileupPK18ResistanceMutationiP14ResistanceCallPjff_param_6
)
{
	.reg .pred 	%p<56>;
	.reg .b16 	%rs<44>;
	.reg .b32 	%r<50>;
	.reg .b32 	%f<28>;
	.reg .b64 	%rd<21>;

	ld.param.u64 	%rd8, [_Z20call_variants_kernelPK13VariantPileupPK18ResistanceMutationiP14ResistanceCallPjff_param_0];
	ld.param.u64 	%rd5, [_Z20call_variants_kernelPK13VariantPileupPK18ResistanceMutationiP14ResistanceCallPjff_param_1];
	ld.param.u32 	%r7, [_Z20call_variants_kernelPK13VariantPileupPK18ResistanceMutationiP14ResistanceCallPjff_param_2];
	ld.param.u64 	%rd6, [_Z20call_variants_kernelPK13VariantPileupPK18ResistanceMutationiP14ResistanceCallPjff_param_3];
	ld.param.u64 	%rd7, [_Z20call_variants_kernelPK13VariantPileupPK18ResistanceMutationiP14ResistanceCallPjff_param_4];
	ld.param.f32 	%f5, [_Z20call_variants_kernelPK13VariantPileupPK18ResistanceMutationiP14ResistanceCallPjff_param_5];
	ld.param.f32 	%f6, [_Z20call_variants_kernelPK13VariantPileupPK18ResistanceMutationiP14ResistanceCallPjff_param_6];
	cvta.to.global.u64 	%rd1, %rd8;
	mov.u32 	%r8, %ctaid.x;
	mov.u32 	%r9, %ntid.x;
	mov.u32 	%r10, %tid.x;
	mad.lo.s32 	%r1, %r8, %r9, %r10;
	setp.ge.s32 	%p2, %r1, %r7;
	@%p2 bra 	$L__BB2_55;
	cvta.to.global.u64 	%rd9, %rd5;
	mul.wide.s32 	%rd10, %r1, 56;
	add.s64 	%rd2, %rd9, %rd10;
	ld.global.u32 	%r11, [%rd2];
	ld.global.u16 	%r12, [%rd2+4];
	ld.global.u64 	%rd11, [%rd1+8];
	mad.lo.s32 	%r13, %r11, 1000, %r12;
	add.s32 	%r14, %r13, -1;
	mul.wide.s32 	%rd12, %r14, 4;
	add.s64 	%rd13, %rd11, %rd12;
	ld.u32 	%r2, [%rd13];
	cvt.rn.f32.u32 	%f1, %r2;
	setp.gt.f32 	%p3, %f5, %f1;
	@%p3 bra 	$L__BB2_55;
	ld.global.u8 	%rs42, [%rd2+17];
	setp.eq.s16 	%p4, %rs42, 0;
	@%p4 bra 	$L__BB2_55;
	div.rn.f32 	%f7, %f1, 0fC2C80000;
	fma.rn.f32 	%f8, %f7, 0f3BBB989D, 0f3F000000;
	cvt.sat.f32.f32 	%f9, %f8;
	mov.f32 	%f10, 0f4B400001;
	mov.f32 	%f11, 0f437C0000;
	fma.rm.f32 	%f12, %f9, %f11, %f10;
	add.f32 	%f13, %f12, 0fCB40007F;
	neg.f32 	%f14, %f13;
	fma.rn.f32 	%f15, %f7, 0f3FB8AA3B, %f14;
	fma.rn.f32 	%f2, %f7, 0f32A57060, %f15;
	mov.b32 	%r16, %f12;
	shl.b32 	%r17, %r16, 23;
	mov.b32 	%f3, %r17;
	cvta.to.global.u64 	%rd3, %rd7;
	cvta.to.global.u64 	%rd4, %rd6;
	mov.b32 	%r48, 0;
	ex2.approx.ftz.f32 	%f24, %f2;
	mul.f32 	%f25, %f24, %f3;
$L__BB2_4:
	cvt.u64.u32 	%rd14, %r48;
	add.s64 	%rd15, %rd2, %rd14;
	ld.global.u8 	%rs6, [%rd15+7];
	mov.b32 	%r49, 0;
	mov.pred 	%p55, 0;
	setp.gt.s16 	%p6, %rs6, 76;
	@%p6 bra 	$L__BB2_22;
	setp.gt.s16 	%p20, %rs6, 70;
	@%p20 bra 	$L__BB2_14;
	setp.gt.s16 	%p27, %rs6, 67;
	@%p27 bra 	$L__BB2_10;
	setp.eq.s16 	%p31, %rs6, 65;
	@%p31 bra 	$L__BB2_51;
	setp.eq.s16 	%p32, %rs6, 67;
	@%p32 bra 	$L__BB2_9;
	bra.uni 	$L__BB2_50;
$L__BB2_9:
	mov.b32 	%r49, 1;
	bra.uni 	$L__BB2_51;
$L__BB2_10:
	setp.eq.s16 	%p28, %rs6, 68;
	@%p28 bra 	$L__BB2_39;
	setp.eq.s16 	%p29, %rs6, 69;
	@%p29 bra 	$L__BB2_40;
	setp.eq.s16 	%p30, %rs6, 70;
	@%p30 bra 	$L__BB2_13;
	bra.uni 	$L__BB2_50;
$L__BB2_13:
	mov.b32 	%r49, 4;
	bra.uni 	$L__BB2_51;
$L__BB2_14:
	setp.gt.s16 	%p21, %rs6, 72;
	@%p21 bra 	$L__BB2_18;
	setp.eq.s16 	%p25, %rs6, 71;
	@%p25 bra 	$L__BB2_41;
	setp.eq.s16 	%p26, %rs6, 72;
	@%p26 bra 	$L__BB2_17;
	bra.uni 	$L__BB2_50;
$L__BB2_17:
	mov.b32 	%r49, 6;
	bra.uni 	$L__BB2_51;
$L__BB2_18:
	setp.eq.s16 	%p22, %rs6, 73;
	@%p22 bra 	$L__BB2_42;
	setp.eq.s16 	%p23, %rs6, 75;
	@%p23 bra 	$L__BB2_43;
	setp.eq.s16 	%p24, %rs6, 76;
	@%p24 bra 	$L__BB2_21;
	bra.uni 	$L__BB2_50;
$L__BB2_21:
	mov.b32 	%r49, 9;
	bra.uni 	$L__BB2_51;
$L__BB2_22:
	setp.gt.s16 	%p7, %rs6, 82;
	@%p7 bra 	$L__BB2_31;
	setp.gt.s16 	%p14, %rs6, 79;
	@%p14 bra 	$L__BB2_27;
	setp.eq.s16 	%p18, %rs6, 77;
	@%p18 bra 	$L__BB2_44;
	setp.eq.s16 	%p19, %rs6, 78;
	@%p19 bra 	$L__BB2_26;
	bra.uni 	$L__BB2_50;
$L__BB2_26:
	mov.b32 	%r49, 11;
	bra.uni 	$L__BB2_51;
$L__BB2_27:
	setp.eq.s16 	%p15, %rs6, 80;
	@%p15 bra 	$L__BB2_45;
	setp.eq.s16 	%p16, %rs6, 81;
	@%p16 bra 	$L__BB2_46;
	setp.eq.s16 	%p17, %rs6, 82;
	@%p17 bra 	$L__BB2_30;
	bra.uni 	$L__BB2_50;
$L__BB2_30:
	mov.b32 	%r49, 14;
	bra.uni 	$L__BB2_51;
$L__BB2_31:
	setp.gt.s16 	%p8, %rs6, 85;
	@%p8 bra 	$L__BB2_35;
	setp.eq.s16 	%p12, %rs6, 83;
	@%p12 bra 	$L__BB2_47;
	setp.eq.s16 	%p13, %rs6, 84;
	@%p13 bra 	$L__BB2_34;
	bra.uni 	$L__BB2_50;
$L__BB2_34:
	mov.b32 	%r49, 16;
	bra.uni 	$L__BB2_51;
$L__BB2_35:
	setp.eq.s16 	%p9, %rs6, 86;
	@%p9 bra 	$L__BB2_48;
	setp.eq.s16 	%p10, %rs6, 87;
	@%p10 bra 	$L__BB2_49;
	setp.eq.s16 	%p11, %rs6, 89;
	@%p11 bra 	$L__BB2_38;
	bra.uni 	$L__BB2_50;
$L__BB2_38:
	mov.b32 	%r49, 19;
	bra.uni 	$L__BB2_51;
$L__BB2_39:
	mov.b32 	%r49, 2;
	bra.uni 	$L__BB2_51;
$L__BB2_40:
	mov.b32 	%r49, 3;
	bra.uni 	$L__BB2_51;
$L__BB2_41:
	mov.b32 	%r49, 5;
	bra.uni 	$L__BB2_51;
$L__BB2_42:
	mov.b32 	%r49, 7;
	bra.uni 	$L__BB2_51;
$L__BB2_43:
	mov.b32 	%r49, 8;
	bra.uni 	$L__BB2_51;
$L__BB2_44:
	mov.b32 	%r49, 10;
	bra.uni 	$L__BB2_51;
$L__BB2_45:
	mov.b32 	%r49, 12;
	bra.uni 	$L__BB2_51;
$L__BB2_46:
	mov.b32 	%r49, 13;
	bra.uni 	$L__BB2_51;
$L__BB2_47:
	mov.b32 	%r49, 15;
	bra.uni 	$L__BB2_51;
$L__BB2_48:
	mov.b32 	%r49, 17;
	bra.uni 	$L__BB2_51;
$L__BB2_49:
	mov.b32 	%r49, 18;
	bra.uni 	$L__BB2_51;
$L__BB2_50:
	mov.b32 	%r49, -1;
	mov.pred 	%p55, -1;
$L__BB2_51:
	@%p55 bra 	$L__BB2_54;
	ld.global.u32 	%r39, [%rd2];
	ld.global.u16 	%r40, [%rd2+4];
	ld.global.u64 	%rd16, [%rd1];
	mad.lo.s32 	%r41, %r39, 1000, %r40;
	mad.lo.s32 	%r42, %r41, 20, %r49;
	add.s32 	%r43, %r42, -20;
	mul.wide.s32 	%rd17, %r43, 4;
	add.s64 	%rd18, %rd16, %rd17;
	ld.u32 	%r5, [%rd18];
	cvt.rn.f32.u32 	%f16, %r5;
	div.rn.f32 	%f4, %f16, %f1;
	setp.ltu.f32 	%p53, %f4, %f6;
	@%p53 bra 	$L__BB2_54;
	atom.global.add.u32 	%r44, [%rd3], 1;
	mul.wide.u32 	%rd19, %r44, 60;
	add.s64 	%rd20, %rd4, %rd19;
	ld.global.u32 	%r45, [%rd2];
	st.global.u32 	[%rd20], %r45;
	ld.global.u16 	%rs7, [%rd2+4];
	st.global.u16 	[%rd20+4], %rs7;
	ld.global.u8 	%rs8, [%rd2+6];
	st.global.v2.u8 	[%rd20+6], {%rs8, %rs6};
	st.global.f32 	[%rd20+8], %f4;
	st.global.u32 	[%rd20+12], %r5;
	st.global.u32 	[%rd20+16], %r2;
	mov.b16 	%rs9, 1;
	st.global.u8 	[%rd20+56], %rs9;
	mov.f32 	%f17, 0f3F800000;
	sub.f32 	%f18, %f17, %f4;
	mul.f32 	%f19, %f4, %f18;
	div.rn.f32 	%f20, %f19, %f1;
	sqrt.rn.f32 	%f21, %f20;
	fma.rn.f32 	%f22, %f21, 0fBFFAE148, %f4;
	max.f32 	%f23, %f22, 0f00000000;
	sub.f32 	%f26, %f17, %f25;
	mul.f32 	%f27, %f23, %f26;
	st.global.f32 	[%rd20+20], %f27;
	ld.global.u8 	%rs10, [%rd2+24];
	st.global.u8 	[%rd20+24], %rs10;
	ld.global.u8 	%rs11, [%rd2+25];
	st.global.u8 	[%rd20+25], %rs11;
	ld.global.u8 	%rs12, [%rd2+26];
	st.global.u8 	[%rd20+26], %rs12;
	ld.global.u8 	%rs13, [%rd2+27];
	st.global.u8 	[%rd20+27], %rs13;
	ld.global.u8 	%rs14, [%rd2+28];
	st.global.u8 	[%rd20+28], %rs14;
	ld.global.u8 	%rs15, [%rd2+29];
	st.global.u8 	[%rd20+29], %rs15;
	ld.global.u8 	%rs16, [%rd2+30];
	st.global.u8 	[%rd20+30], %rs16;
	ld.global.u8 	%rs17, [%rd2+31];
	st.global.u8 	[%rd20+31], %rs17;
	ld.global.u8 	%rs18, [%rd2+32];
	st.global.u8 	[%rd20+32], %rs18;
	ld.global.u8 	%rs19, [%rd2+33];
	st.global.u8 	[%rd20+33], %rs19;
	ld.global.u8 	%rs20, [%rd2+34];
	st.global.u8 	[%rd20+34], %rs20;
	ld.global.u8 	%rs21, [%rd2+35];
	st.global.u8 	[%rd20+35], %rs21;
	ld.global.u8 	%rs22, [%rd2+36];
	st.global.u8 	[%rd20+36], %rs22;
	ld.global.u8 	%rs23, [%rd2+37];
	st.global.u8 	[%rd20+37], %rs23;
	ld.global.u8 	%rs24, [%rd2+38];
	st.global.u8 	[%rd20+38], %rs24;
	ld.global.u8 	%rs25, [%rd2+39];
	st.global.u8 	[%rd20+39], %rs25;
	ld.global.u8 	%rs26, [%rd2+40];
	st.global.u8 	[%rd20+40], %rs26;
	ld.global.u8 	%rs27, [%rd2+41];
	st.global.u8 	[%rd20+41], %rs27;
	ld.global.u8 	%rs28, [%rd2+42];
	st.global.u8 	[%rd20+42], %rs28;
	ld.global.u8 	%rs29, [%rd2+43];
	st.global.u8 	[%rd20+43], %rs29;
	ld.global.u8 	%rs30, [%rd2+44];
	st.global.u8 	[%rd20+44], %rs30;
	ld.global.u8 	%rs31, [%rd2+45];
	st.global.u8 	[%rd20+45], %rs31;
	ld.global.u8 	%rs32, [%rd2+46];
	st.global.u8 	[%rd20+46], %rs32;
	ld.global.u8 	%rs33, [%rd2+47];
	st.global.u8 	[%rd20+47], %rs33;
	ld.global.u8 	%rs34, [%rd2+48];
	st.global.u8 	[%rd20+48], %rs34;
	ld.global.u8 	%rs35, [%rd2+49];
	st.global.u8 	[%rd20+49], %rs35;
	ld.global.u8 	%rs36, [%rd2+50];
	st.global.u8 	[%rd20+50], %rs36;
	ld.global.u8 	%rs37, [%rd2+51];
	st.global.u8 	[%rd20+51], %rs37;
	ld.global.u8 	%rs38, [%rd2+52];
	st.global.u8 	[%rd20+52], %rs38;
	ld.global.u8 	%rs39, [%rd2+53];
	st.global.u8 	[%rd20+53], %rs39;
	ld.global.u8 	%rs40, [%rd2+54];
	st.global.u8 	[%rd20+54], %rs40;
	ld.global.u8 	%rs41, [%rd2+55];
	st.global.u8 	[%rd20+55], %rs41;
	ld.global.u8 	%rs42, [%rd2+17];
$L__BB2_54:
	add.s32 	%r48, %r48, 1;
	cvt.u32.u16 	%r46, %rs42;
	and.b32  	%r47, %r46, 255;
	setp.lt.u32 	%p54, %r48, %r47;
	@%p54 bra 	$L__BB2_4;
$L__BB2_55:
	ret;

}
	// .globl	_ZN3cub18CUB_300001_SM_10006detail11EmptyKernelIvEEvv
.visible .entry _ZN3cub18CUB_300001_SM_10006detail11EmptyKernelIvEEvv()
{


	ret;

}


// ===== COMPILED SASS (sm_100) =====

	.target	sm_100

	.elftype	@"ET_EXEC"


//--------------------- .note.nv.tkinfo           --------------------------
	.section	.note.nv.tkinfo,"",@"SHT_NOTE"
	.sectionflags	@"SHF_NOTE_NV_TKINFO"
	.tkinfo
        /*0018*/ 	.word	0x00000002
        /*0030*/ 	.string	""
        /*0030*/ 	.string	"ptxas"
        /*0030*/ 	.string	"Cuda compilation tools, release 13.0, V13.0.88"
        /*0030*/ 	.string	"Build cuda_13.0.r13.0/compiler.36424714_0"
        /*0030*/ 	.string	"-arch sm_100 -m 64 "



//--------------------- .note.nv.cuinfo           --------------------------
	.section	.note.nv.cuinfo,"",@"SHT_NOTE"
	.sectionflags	@"SHF_NOTE_NV_CUINFO"
        /*0018*/ 	.short	0x0002
        /*001a*/ 	.short	0x0064
        /*001c*/ 	.short	0x0082
	.zero		2


//--------------------- .nv.info                  --------------------------
	.section	.nv.info,"",@"SHT_CUDA_INFO"
	.align	4


	//----- nvinfo : EIATTR_REGCOUNT
	.align		4
        /*0000*/ 	.byte	0x04, 0x2f
        /*0002*/ 	.short	(.L_42 - .L_41)
	.align		4
.L_41:
        /*0004*/ 	.word	index@(_Z21seed_and_align_kernelPKcPKiS2_S0_S2_S2_PK14MinimizerIndexiiP16ProteinAlignmentPjf)
        /*0008*/ 	.word	0x00000038


	//----- nvinfo : EIATTR_FRAME_SIZE
	.align		4
.L_42:
        /*000c*/ 	.byte	0x04, 0x11
        /*000e*/ 	.short	(.L_44 - .L_43)
	.align		4
.L_43:
        /*0010*/ 	.word	index@($__internal_2_$__cuda_sm3x_div_rn_noftz_f32_slowpath)
        /*0014*/ 	.word	0x00000a20


	//----- nvinfo : EIATTR_FRAME_SIZE
	.align		4
.L_44:
        /*0018*/ 	.byte	0x04, 0x11
        /*001a*/ 	.short	(.L_46 - .L_45)
	.align		4
.L_45:
        /*001c*/ 	.word	index@(_Z21seed_and_align_kernelPKcPKiS2_S0_S2_S2_PK14MinimizerIndexiiP16ProteinAlignmentPjf)
        /*0020*/ 	.word	0x00000a20


	//----- nvinfo : EIATTR_REGCOUNT
	.align		4
.L_46:
        /*0024*/ 	.byte	0x04, 0x2f
        /*0026*/ 	.short	(.L_48 - .L_47)
	.align		4
.L_47:
        /*0028*/ 	.word	index@(_Z19build_pileup_kernelPK16ProteinAlignmentPKjiP13VariantPileupPK18ResistanceMutationi)
        /*002c*/ 	.word	0x00000016


	//----- nvinfo : EIATTR_FRAME_SIZE
	.align		4
.L_48:
        /*0030*/ 	.byte	0x04, 0x11
        /*0032*/ 	.short	(.L_50 - .L_49)
	.align		4
.L_49:
        /*0034*/ 	.word	index@(_Z19build_pileup_kernelPK16ProteinAlignmentPKjiP13VariantPileupPK18ResistanceMutationi)
        /*0038*/ 	.word	0x00000000


	//----- nvinfo : EIATTR_REGCOUNT
	.align		4
.L_50:
        /*003c*/ 	.byte	0x04, 0x2f
        /*003e*/ 	.short	(.L_52 - .L_51)
	.align		4
.L_51:
        /*0040*/ 	.word	index@(_Z20call_variants_kernelPK13VariantPileupPK18ResistanceMutationiP14ResistanceCallPjff)
        /*0044*/ 	.word	0x0000001c


	//----- nvinfo : EIATTR_FRAME_SIZE
	.align		4
.L_52:
        /*0048*/ 	.byte	0x04, 0x11
        /*004a*/ 	.short	(.L_54 - .L_53)
	.align		4
.L_53:
        /*004c*/ 	.word	index@($__internal_1_$__cuda_sm3x_div_rn_noftz_f32_slowpath)
        /*0050*/ 	.word	0x00000000


	//----- nvinfo : EIATTR_FRAME_SIZE
	.align		4
.L_54:
        /*0054*/ 	.byte	0x04, 0x11
        /*0056*/ 	.short	(.L_56 - .L_55)
	.align		4
.L_55:
        /*0058*/ 	.word	index@($__internal_0_$__cuda_sm20_sqrt_rn_f32_slowpath)
        /*005c*/ 	.word	0x00000000


	//----- nvinfo : EIATTR_FRAME_SIZE
	.align		4
.L_56:
        /*0060*/ 	.byte	0x04, 0x11
        /*0062*/ 	.short	(.L_58 - .L_57)
	.align		4
.L_57:
        /*0064*/ 	.word	index@(_Z20call_variants_kernelPK13VariantPileupPK18ResistanceMutationiP14ResistanceCallPjff)
        /*0068*/ 	.word	0x00000000


	//----- nvinfo : EIATTR_REGCOUNT
	.align		4
.L_58:
        /*006c*/ 	.byte	0x04, 0x2f
        /*006e*/ 	.short	(.L_60 - .L_59)
	.align		4
.L_59:
        /*0070*/ 	.word	index@(_ZN3cub18CUB_300001_SM_10006detail11EmptyKernelIvEEvv)
        /*0074*/ 	.word	0x00000004


	//----- nvinfo : EIATTR_FRAME_SIZE
	.align		4
.L_60:
        /*0078*/ 	.byte	0x04, 0x11
        /*007a*/ 	.short	(.L_62 - .L_61)
	.align		4
.L_61:
        /*007c*/ 	.word	index@(_ZN3cub18CUB_300001_SM_10006detail11EmptyKernelIvEEvv)
        /*0080*/ 	.word	0x00000000


	//----- nvinfo : EIATTR_MIN_STACK_SIZE
	.align		4
.L_62:
        /*0084*/ 	.byte	0x04, 0x12
        /*0086*/ 	.short	(.L_64 - .L_63)
	.align		4
.L_63:
        /*0088*/ 	.word	index@(_ZN3cub18CUB_300001_SM_10006detail11EmptyKernelIvEEvv)
        /*008c*/ 	.word	0x00000000


	//----- nvinfo : EIATTR_MIN_STACK_SIZE
	.align		4
.L_64:
        /*0090*/ 	.byte	0x04, 0x12
        /*0092*/ 	.short	(.L_66 - .L_65)
	.align		4
.L_65:
        /*0094*/ 	.word	index@(_Z20call_variants_kernelPK13VariantPileupPK18ResistanceMutationiP14ResistanceCallPjff)
        /*0098*/ 	.word	0x00000000


	//----- nvinfo : EIATTR_MIN_STACK_SIZE
	.align		4
.L_66:
        /*009c*/ 	.byte	0x04, 0x12
        /*009e*/ 	.short	(.L_68 - .L_67)
	.align		4
.L_67:
        /*00a0*/ 	.word	index@(_Z19build_pileup_kernelPK16ProteinAlignmentPKjiP13VariantPileupPK18ResistanceMutationi)
        /*00a4*/ 	.word	0x00000000


	//----- nvinfo : EIATTR_MIN_STACK_SIZE
	.align		4
.L_68:
        /*00a8*/ 	.byte	0x04, 0x12
        /*00aa*/ 	.short	(.L_70 - .L_69)
	.align		4
.L_69:
        /*00ac*/ 	.word	index@(_Z21seed_and_align_kernelPKcPKiS2_S0_S2_S2_PK14MinimizerIndexiiP16ProteinAlignmentPjf)
        /*00b0*/ 	.word	0x00000a20
.L_70:


//--------------------- .nv.compat                --------------------------
	.section	.nv.compat,"",@"SHT_CUDA_COMPAT_INFO"
	.align	4
        /*0000*/ 	.byte	0x02, 0x09, 0x00, 0x00, 0x02, 0x02, 0x01, 0x00, 0x02, 0x05, 0x05, 0x00, 0x03, 0x07, 0x01, 0x01
        /*0010*/ 	.byte	0x02, 0x03, 0x00, 0x00, 0x02, 0x06, 0x01, 0x00, 0x04, 0x0b, 0x08, 0x00, 0x01, 0x00, 0x00, 0x00
        /*0020*/ 	.byte	0x00, 0x00, 0x00, 0x00


//--------------------- .nv.info._ZN3cub18CUB_300001_SM_10006detail11EmptyKernelIvEEvv --------------------------
	.section	.nv.info._ZN3cub18CUB_300001_SM_10006detail11EmptyKernelIvEEvv,"",@"SHT_CUDA_INFO"
	.sectionflags	@""
	.align	4


	//----- nvinfo : EIATTR_CUDA_API_VERSION
	.align		4
        /*0000*/ 	.byte	0x04, 0x37
        /*0002*/ 	.short	(.L_72 - .L_71)
.L_71:
        /*0004*/ 	.word	0x00000082


	//----- nvinfo : EIATTR_SPARSE_MMA_MASK
	.align		4
.L_72:
        /*0008*/ 	.byte	0x03, 0x50
        /*000a*/ 	.short	0x0000


	//----- nvinfo : EIATTR_MAXREG_COUNT
	.align		4
        /*000c*/ 	.byte	0x03, 0x1b
        /*000e*/ 	.short	0x00ff


	//----- nvinfo : EIATTR_MERCURY_ISA_VERSION
	.align		4
        /*0010*/ 	.byte	0x03, 0x5f
        /*0012*/ 	.short	0x0101


	//----- nvinfo : EIATTR_VRC_CTA_INIT_COUNT
	.align		4
        /*0014*/ 	.byte	0x02, 0x4a
	.zero		1
	.zero		1


	//----- nvinfo : EIATTR_EXIT_INSTR_OFFSETS
	.align		4
        /*0018*/ 	.byte	0x04, 0x1c
        /*001a*/ 	.short	(.L_74 - .L_73)


	//   ....[0]....
.L_73:
        /*001c*/ 	.word	0x00000010


	//----- nvinfo : EIATTR_SW_WAR
	.align		4
.L_74:
        /*0020*/ 	.byte	0x04, 0x36
        /*0022*/ 	.short	(.L_76 - .L_75)
.L_75:
        /*0024*/ 	.word	0x00000008
.L_76:


//--------------------- .nv.info._Z20call_variants_kernelPK13VariantPileupPK18ResistanceMutationiP14ResistanceCallPjff --------------------------
	.section	.nv.info._Z20call_variants_kernelPK13VariantPileupPK18ResistanceMutationiP14ResistanceCallPjff,"",@"SHT_CUDA_INFO"
	.sectionflags	@""
	.align	4


	//----- nvinfo : EIATTR_CUDA_API_VERSION
	.align		4
        /*0000*/ 	.byte	0x04, 0x37
        /*0002*/ 	.short	(.L_78 - .L_77)
.L_77:
        /*0004*/ 	.word	0x00000082


	//----- nvinfo : EIATTR_KPARAM_INFO
	.align		4
.L_78:
        /*0008*/ 	.byte	0x04, 0x17
        /*000a*/ 	.short	(.L_80 - .L_79)
.L_79:
        /*000c*/ 	.word	0x00000000
        /*0010*/ 	.short	0x0006
        /*0012*/ 	.short	0x002c
        /*0014*/ 	.byte	0x00, 0xf0, 0x11, 0x00


	//----- nvinfo : EIATTR_KPARAM_INFO
	.align		4
.L_80:
        /*0018*/ 	.byte	0x04, 0x17
        /*001a*/ 	.short	(.L_82 - .L_81)
.L_81:
        /*001c*/ 	.word	0x00000000
        /*0020*/ 	.short	0x0005
        /*0022*/ 	.short	0x0028
        /*0024*/ 	.byte	0x00, 0xf0, 0x11, 0x00


	//----- nvinfo : EIATTR_KPARAM_INFO
	.align		4
.L_82:
        /*0028*/ 	.byte	0x04, 0x17
        /*002a*/ 	.short	(.L_84 - .L_83)
.L_83:
        /*002c*/ 	.word	0x00000000
        /*0030*/ 	.short	0x0004
        /*0032*/ 	.short	0x0020
        /*0034*/ 	.byte	0x00, 0xf5, 0x21, 0x00


	//----- nvinfo : EIATTR_KPARAM_INFO
	.align		4
.L_84:
        /*0038*/ 	.byte	0x04, 0x17
        /*003a*/ 	.short	(.L_86 - .L_85)
.L_85:
        /*003c*/ 	.word	0x00000000
        /*0040*/ 	.short	0x0003
        /*0042*/ 	.short	0x0018
        /*0044*/ 	.byte	0x00, 0xf5, 0x21, 0x00


	//----- nvinfo : EIATTR_KPARAM_INFO
	.align		4
.L_86:
        /*0048*/ 	.byte	0x04, 0x17
        /*004a*/ 	.short	(.L_88 - .L_87)
.L_87:
        /*004c*/ 	.word	0x00000000
        /*0050*/ 	.short	0x0002
        /*0052*/ 	.short	0x0010
        /*0054*/ 	.byte	0x00, 0xf0, 0x11, 0x00


	//----- nvinfo : EIATTR_KPARAM_INFO
	.align		4
.L_88:
        /*0058*/ 	.byte	0x04, 0x17
        /*005a*/ 	.short	(.L_90 - .L_89)
.L_89:
        /*005c*/ 	.word	0x00000000
        /*0060*/ 	.short	0x0001
        /*0062*/ 	.short	0x0008
        /*0064*/ 	.byte	0x00, 0xf5, 0x21, 0x00


	//----- nvinfo : EIATTR_KPARAM_INFO
	.align		4
.L_90:
        /*0068*/ 	.byte	0x04, 0x17
        /*006a*/ 	.short	(.L_92 - .L_91)
.L_91:
        /*006c*/ 	.word	0x00000000
        /*0070*/ 	.short	0x0000
        /*0072*/ 	.short	0x0000
        /*0074*/ 	.byte	0x00, 0xf5, 0x21, 0x00


	//----- nvinfo : EIATTR_SPARSE_MMA_MASK
	.align		4
.L_92:
        /*0078*/ 	.byte	0x03, 0x50
        /*007a*/ 	.short	0x0000


	//----- nvinfo : EIATTR_MAXREG_COUNT
	.align		4
        /*007c*/ 	.byte	0x03, 0x1b
        /*007e*/ 	.short	0x00ff


	//----- nvinfo : EIATTR_MERCURY_ISA_VERSION
	.align		4
        /*0080*/ 	.byte	0x03, 0x5f
        /*0082*/ 	.short	0x0101


	//----- nvinfo : EIATTR_INT_WARP_WIDE_INSTR_OFFSETS
	.align		4
        /*0084*/ 	.byte	0x04, 0x31
        /*0086*/ 	.short	(.L_94 - .L_93)


	//   ....[0]....
.L_93:
        /*0088*/ 	.word	0x00000ba0


	//   ....[1]....
        /*008c*/ 	.word	0x00000c40


	//----- nvinfo : EIATTR_VRC_CTA_INIT_COUNT
	.align		4
.L_94:
        /*0090*/ 	.byte	0x02, 0x4a
	.zero		1
	.zero		1


	//----- nvinfo : EIATTR_EXIT_INSTR_OFFSETS
	.align		4
        /*0094*/ 	.byte	0x04, 0x1c
        /*0096*/ 	.short	(.L_96 - .L_95)


	//   ....[0]....
.L_95:
        /*0098*/ 	.word	0x00000070


	//   ....[1]....
        /*009c*/ 	.word	0x00000160


	//   ....[2]....
        /*00a0*/ 	.word	0x00000190


	//   ....[3]....
        /*00a4*/ 	.word	0x000013d0


	//----- nvinfo : EIATTR_CRS_STACK_SIZE
	.align		4
.L_96:
        /*00a8*/ 	.byte	0x04, 0x1e
        /*00aa*/ 	.short	(.L_98 - .L_97)
.L_97:
        /*00ac*/ 	.word	0x00000000


	//----- nvinfo : EIATTR_CBANK_PARAM_SIZE
	.align		4
.L_98:
        /*00b0*/ 	.byte	0x03, 0x19
        /*00b2*/ 	.short	0x0030


	//----- nvinfo : EIATTR_PARAM_CBANK
	.align		4
        /*00b4*/ 	.byte	0x04, 0x0a
        /*00b6*/ 	.short	(.L_100 - .L_99)
	.align		4
.L_99:
        /*00b8*/ 	.word	index@(.nv.constant0._Z20call_variants_kernelPK13VariantPileupPK18ResistanceMutationiP14ResistanceCallPjff)
        /*00bc*/ 	.short	0x0380
        /*00be*/ 	.short	0x0030


	//----- nvinfo : EIATTR_SW_WAR
	.align		4
.L_100:
        /*00c0*/ 	.byte	0x04, 0x36
        /*00c2*/ 	.short	(.L_102 - .L_101)
.L_101:
        /*00c4*/ 	.word	0x00000008
.L_102:


//--------------------- .nv.info._Z19build_pileup_kernelPK16ProteinAlignmentPKjiP13VariantPileupPK18ResistanceMutationi --------------------------
	.section	.nv.info._Z19build_pileup_kernelPK16ProteinAlignmentPKjiP13VariantPileupPK18ResistanceMutationi,"",@"SHT_CUDA_INFO"
	.sectionflags	@""
	.align	4


	//----- nvinfo : EIATTR_CUDA_API_VERSION
	.align		4
        /*0000*/ 	.byte	0x04, 0x37
        /*0002*/ 	.short	(.L_104 - .L_103)
.L_103:
        /*0004*/ 	.word	0x00000082


	//----- nvinfo : EIATTR_KPARAM_INFO
	.align		4
.L_104:
        /*0008*/ 	.byte	0x04, 0x17
        /*000a*/ 	.short	(.L_106 - .L_105)
.L_105:
        /*000c*/ 	.word	0x00000000
        /*0010*/ 	.short	0x0005
        /*0012*/ 	.short	0x0028
        /*0014*/ 	.byte	0x00, 0xf0, 0x11, 0x00


	//----- nvinfo : EIATTR_KPARAM_INFO
	.align		4
.L_106:
        /*0018*/ 	.byte	0x04, 0x17
        /*001a*/ 	.short	(.L_108 - .L_107)
.L_107:
        /*001c*/ 	.word	0x00000000
        /*0020*/ 	.short	0x0004
        /*0022*/ 	.short	0x0020
        /*0024*/ 	.byte	0x00, 0xf5, 0x21, 0x00


	//----- nvinfo : EIATTR_KPARAM_INFO
	.align		4
.L_108:
        /*0028*/ 	.byte	0x04, 0x17
        /*002a*/ 	.short	(.L_110 - .L_109)
.L_109:
        /*002c*/ 	.word	0x00000000
        /*0030*/ 	.short	0x0003
        /*0032*/ 	.short	0x0018
        /*0034*/ 	.byte	0x00, 0xf5, 0x21, 0x00


	//----- nvinfo : EIATTR_KPARAM_INFO
	.align		4
.L_110:
        /*0038*/ 	.byte	0x04, 0x17
        /*003a*/ 	.short	(.L_112 - .L_111)
.L_111:
        /*003c*/ 	.word	0x00000000
        /*0040*/ 	.short	0x0002
        /*0042*/ 	.short	0x0010
        /*0044*/ 	.byte	0x00, 0xf0, 0x11, 0x00


	//----- nvinfo : EIATTR_KPARAM_INFO
	.align		4
.L_112:
        /*0048*/ 	.byte	0x04, 0x17
        /*004a*/ 	.short	(.L_114 - .L_113)
.L_113:
        /*004c*/ 	.word	0x00000000
        /*0050*/ 	.short	0x0001
        /*0052*/ 	.short	0x0008
        /*0054*/ 	.byte	0x00, 0xf5, 0x21, 0x00


	//----- nvinfo : EIATTR_KPARAM_INFO
	.align		4
.L_114:
        /*0058*/ 	.byte	0x04, 0x17
        /*005a*/ 	.short	(.L_116 - .L_115)
.L_115:
        /*005c*/ 	.word	0x00000000
        /*0060*/ 	.short	0x0000
        /*0062*/ 	.short	0x0000
        /*0064*/ 	.byte	0x00, 0xf5, 0x21, 0x00


	//----- nvinfo : EIATTR_SPARSE_MMA_MASK
	.align		4
.L_116:
        /*0068*/ 	.byte	0x03, 0x50
        /*006a*/ 	.short	0x0000


	//----- nvinfo : EIATTR_MAXREG_COUNT
	.align		4
        /*006c*/ 	.byte	0x03, 0x1b
        /*006e*/ 	.short	0x00ff


	//----- nvinfo : EIATTR_MERCURY_ISA_VERSION
	.align		4
        /*0070*/ 	.byte	0x03, 0x5f
        /*0072*/ 	.short	0x0101


	//----- nvinfo : EIATTR_VRC_CTA_INIT_COUNT
	.align		4
        /*0074*/ 	.byte	0x02, 0x4a
	.zero		1
	.zero		1


	//----- nvinfo : EIATTR_EXIT_INSTR_OFFSETS
	.align		4
        /*0078*/ 	.byte	0x04, 0x1c
        /*007a*/ 	.short	(.L_118 - .L_117)


	//   ....[0]....
.L_117:
        /*007c*/ 	.word	0x00000070


	//   ....[1]....
        /*0080*/ 	.word	0x000000d0


	//   ....[2]....
        /*0084*/ 	.word	0x00000c80


	//----- nvinfo : EIATTR_CRS_STACK_SIZE
	.align		4
.L_118:
        /*0088*/ 	.byte	0x04, 0x1e
        /*008a*/ 	.short	(.L_120 - .L_119)
.L_119:
        /*008c*/ 	.word	0x00000000


	//----- nvinfo : EIATTR_CBANK_PARAM_SIZE
	.align		4
.L_120:
        /*0090*/ 	.byte	0x03, 0x19
        /*0092*/ 	.short	0x002c


	//----- nvinfo : EIATTR_PARAM_CBANK
	.align		4
        /*0094*/ 	.byte	0x04, 0x0a
        /*0096*/ 	.short	(.L_122 - .L_121)
	.align		4
.L_121:
        /*0098*/ 	.word	index@(.nv.constant0._Z19build_pileup_kernelPK16ProteinAlignmentPKjiP13VariantPileupPK18ResistanceMutationi)
        /*009c*/ 	.short	0x0380
        /*009e*/ 	.short	0x002c


	//----- nvinfo : EIATTR_SW_WAR
	.align		4
.L_122:
        /*00a0*/ 	.byte	0x04, 0x36
        /*00a2*/ 	.short	(.L_124 - .L_123)
.L_123:
        /*00a4*/ 	.word	0x00000008
.L_124:


//--------------------- .nv.info._Z21seed_and_align_kernelPKcPKiS2_S0_S2_S2_PK14MinimizerIndexiiP16ProteinAlignmentPjf --------------------------
	.section	.nv.info._Z21seed_and_align_kernelPKcPKiS2_S0_S2_S2_PK14MinimizerIndexiiP16ProteinAlignmentPjf,"",@"SHT_CUDA_INFO"
	.sectionflags	@""
	.align	4


	//----- nvinfo : EIATTR_CUDA_API_VERSION
	.align		4
        /*0000*/ 	.byte	0x04, 0x37
        /*0002*/ 	.short	(.L_126 - .L_125)
.L_125:
        /*0004*/ 	.word	0x00000082


	//----- nvinfo : EIATTR_KPARAM_INFO
	.align		4
.L_126:
        /*0008*/ 	.byte	0x04, 0x17
        /*000a*/ 	.short	(.L_128 - .L_127)
.L_127:
        /*000c*/ 	.word	0x00000000
        /*0010*/ 	.short	0x000b
        /*0012*/ 	.short	0x0050
        /*0014*/ 	.byte	0x00, 0xf0, 0x11, 0x00


	//----- nvinfo : EIATTR_KPARAM_INFO
	.align		4
.L_128:
        /*0018*/ 	.byte	0x04, 0x17
        /*001a*/ 	.short	(.L_130 - .L_129)
.L_129:
        /*001c*/ 	.word	0x00000000
        /*0020*/ 	.short	0x000a
        /*0022*/ 	.short	0x0048
        /*0024*/ 	.byte	0x00, 0xf5, 0x21, 0x00


	//----- nvinfo : EIATTR_KPARAM_INFO
	.align		4
.L_130:
        /*0028*/ 	.byte	0x04, 0x17
        /*002a*/ 	.short	(.L_132 - .L_131)
.L_131:
        /*002c*/ 	.word	0x00000000
        /*0030*/ 	.short	0x0009
        /*0032*/ 	.short	0x0040
        /*0034*/ 	.byte	0x00, 0xf5, 0x21, 0x00


	//----- nvinfo : EIATTR_KPARAM_INFO
	.align		4
.L_132:
        /*0038*/ 	.byte	0x04, 0x17
        /*003a*/ 	.short	(.L_134 - .L_133)
.L_133:
        /*003c*/ 	.word	0x00000000
        /*0040*/ 	.short	0x0008
        /*0042*/ 	.short	0x003c
        /*0044*/ 	.byte	0x00, 0xf0, 0x11, 0x00


	//----- nvinfo : EIATTR_KPARAM_INFO
	.align		4
.L_134:
        /*0048*/ 	.byte	0x04, 0x17
        /*004a*/ 	.short	(.L_136 - .L_135)
.L_135:
        /*004c*/ 	.word	0x00000000
        /*0050*/ 	.short	0x0007
        /*0052*/ 	.short	0x0038
        /*0054*/ 	.byte	0x00, 0xf0, 0x11, 0x00


	//----- nvinfo : EIATTR_KPARAM_INFO
	.align		4
.L_136:
        /*0058*/ 	.byte	0x04, 0x17
        /*005a*/ 	.short	(.L_138 - .L_137)
.L_137:
        /*005c*/ 	.word	0x00000000
        /*0060*/ 	.short	0x0006
        /*0062*/ 	.short	0x0030
        /*0064*/ 	.byte	0x00, 0xf5, 0x21, 0x00


	//----- nvinfo : EIATTR_KPARAM_INFO
	.align		4
.L_138:
        /*0068*/ 	.byte	0x04, 0x17
        /*006a*/ 	.short	(.L_140 - .L_139)
.L_139:
        /*006c*/ 	.word	0x00000000
        /*0070*/ 	.short	0x0005
        /*0072*/ 	.short	0x0028
        /*0074*/ 	.byte	0x00, 0xf5, 0x21, 0x00


	//----- nvinfo : EIATTR_KPARAM_INFO
	.align		4
.L_140:
        /*0078*/ 	.byte	0x04, 0x17
        /*007a*/ 	.short	(.L_142 - .L_141)
.L_141:
        /*007c*/ 	.word	0x00000000
        /*0080*/ 	.short	0x0004
        /*0082*/ 	.short	0x0020
        /*0084*/ 	.byte	0x00, 0xf5, 0x21, 0x00


	//----- nvinfo : EIATTR_KPARAM_INFO
	.align		4
.L_142:
        /*0088*/ 	.byte	0x04, 0x17
        /*008a*/ 	.short	(.L_144 - .L_143)
.L_143:
        /*008c*/ 	.word	0x00000000
        /*0090*/ 	.short	0x0003
        /*0092*/ 	.short	0x0018
        /*0094*/ 	.byte	0x00, 0xf5, 0x21, 0x00


	//----- nvinfo : EIATTR_KPARAM_INFO
	.align		4
.L_144:
        /*0098*/ 	.byte	0x04, 0x17
        /*009a*/ 	.short	(.L_146 - .L_145)
.L_145:
        /*009c*/ 	.word	0x00000000
        /*00a0*/ 	.short	0x0002
        /*00a2*/ 	.short	0x0010
        /*00a4*/ 	.byte	0x00, 0xf5, 0x21, 0x00


	//----- nvinfo : EIATTR_KPARAM_INFO
	.align		4
.L_146:
        /*00a8*/ 	.byte	0x04, 0x17
        /*00aa*/ 	.short	(.L_148 - .L_147)
.L_147:
        /*00ac*/ 	.word	0x00000000
        /*00b0*/ 	.short	0x0001
        /*00b2*/ 	.short	0x0008
        /*00b4*/ 	.byte	0x00, 0xf5, 0x21, 0x00


	//----- nvinfo : EIATTR_KPARAM_INFO
	.align		4
.L_148:
        /*00b8*/ 	.byte	0x04, 0x17
        /*00ba*/ 	.short	(.L_150 - .L_149)
.L_149:
        /*00bc*/ 	.word	0x00000000
        /*00c0*/ 	.short	0x0000
        /*00c2*/ 	.short	0x0000
        /*00c4*/ 	.byte	0x00, 0xf5, 0x21, 0x00


	//----- nvinfo : EIATTR_SPARSE_MMA_MASK
	.align		4
.L_150:
        /*00c8*/ 	.byte	0x03, 0x50
        /*00ca*/ 	.short	0x0000


	//----- nvinfo : EIATTR_MAXREG_COUNT
	.align		4
        /*00cc*/ 	.byte	0x03, 0x1b
        /*00ce*/ 	.short	0x00ff


	//----- nvinfo : EIATTR_MERCURY_ISA_VERSION
	.align		4
        /*00d0*/ 	.byte	0x03, 0x5f
        /*00d2*/ 	.short	0x0101


	//----- nvinfo : EIATTR_UNUSED_LOAD_BYTE_OFFSET
	.align		4
        /*00d4*/ 	.byte	0x04, 0x44
        /*00d6*/ 	.short	(.L_152 - .L_151)


	//   ....[0]....
.L_151:
        /*00d8*/ 	.word	0x000062d0
        /*00dc*/ 	.word	0x0000003f


	//----- nvinfo : EIATTR_VRC_CTA_INIT_COUNT
	.align		4
.L_152:
        /*00e0*/ 	.byte	0x02, 0x4a
	.zero		1
	.zero		1


	//----- nvinfo : EIATTR_EXIT_INSTR_OFFSETS
	.align		4
        /*00e4*/ 	.byte	0x04, 0x1c
        /*00e6*/ 	.short	(.L_154 - .L_153)


	//   ....[0]....
.L_153:
        /*00e8*/ 	.word	0x00000080


	//   ....[1]....
        /*00ec*/ 	.word	0x000061b0


	//   ....[2]....
        /*00f0*/ 	.word	0x00006a20


	//   ....[3]....
        /*00f4*/ 	.word	0x00006dc0


	//----- nvinfo : EIATTR_CRS_STACK_SIZE
	.align		4
.L_154:
        /*00f8*/ 	.byte	0x04, 0x1e
        /*00fa*/ 	.short	(.L_156 - .L_155)
.L_155:
        /*00fc*/ 	.word	0x00000000


	//----- nvinfo : EIATTR_CBANK_PARAM_SIZE
	.align		4
.L_156:
        /*0100*/ 	.byte	0x03, 0x19
        /*0102*/ 	.short	0x0054


	//----- nvinfo : EIATTR_PARAM_CBANK
	.align		4
        /*0104*/ 	.byte	0x04, 0x0a
        /*0106*/ 	.short	(.L_158 - .L_157)
	.align		4
.L_157:
        /*0108*/ 	.word	index@(.nv.constant0._Z21seed_and_align_kernelPKcPKiS2_S0_S2_S2_PK14MinimizerIndexiiP16ProteinAlignmentPjf)
        /*010c*/ 	.short	0x0380
        /*010e*/ 	.short	0x0054


	//----- nvinfo : EIATTR_SW_WAR
	.align		4
.L_158:
        /*0110*/ 	.byte	0x04, 0x36
        /*0112*/ 	.short	(.L_160 - .L_159)
.L_159:
        /*0114*/ 	.word	0x00000008
.L_160:


//--------------------- .nv.callgraph             --------------------------
	.section	.nv.callgraph,"",@"SHT_CUDA_CALLGRAPH"
	.align	4
	.sectionentsize	8
	.align		4
        /*0000*/ 	.word	0x00000000
	.align		4
        /*0004*/ 	.word	0xffffffff
	.align		4
        /*0008*/ 	.word	0x00000000
	.align		4
        /*000c*/ 	.word	0xfffffffe
	.align		4
        /*0010*/ 	.word	0x00000000
	.align		4
        /*0014*/ 	.word	0xfffffffd
	.align		4
        /*0018*/ 	.word	0x00000000
	.align		4
        /*001c*/ 	.word	0xfffffffc


//--------------------- .nv.constant3             --------------------------
	.section	.nv.constant3,"a",@progbits
.nv.constant3:
	.type		AA_TABLE,@object
	.size		AA_TABLE,(.L_0 - AA_TABLE)
AA_TABLE:
        /*0000*/ 	.byte	0x41, 0x43, 0x44, 0x45, 0x46, 0x47, 0x48, 0x49, 0x4b, 0x4c, 0x4d, 0x4e, 0x50, 0x51, 0x52, 0x53
        /*0010*/ 	.byte	0x54, 0x56, 0x57, 0x59
.L_0:


//--------------------- .nv.constant4             --------------------------
	.section	.nv.constant4,"a",@progbits
	.align	8
	.align		8
.nv.constant4:
        /*0000*/ 	.dword	_ZN34_INTERNAL_54f7e4ad_4_k_cu_AA_TABLE4cuda3std3__45__cpo5beginE
	.align		8
        /*0008*/ 	.dword	_ZN34_INTERNAL_54f7e4ad_4_k_cu_AA_TABLE4cuda3std3__45__cpo3endE
	.align		8
        /*0010*/ 	.dword	_ZN34_INTERNAL_54f7e4ad_4_k_cu_AA_TABLE4cuda3std3__45__cpo6cbeginE
	.align		8
        /*0018*/ 	.dword	_ZN34_INTERNAL_54f7e4ad_4_k_cu_AA_TABLE4cuda3std3__45__cpo4cendE
	.align		8
        /*0020*/ 	.dword	_ZN34_INTERNAL_54f7e4ad_4_k_cu_AA_TABLE4cuda3std3__45__cpo6rbeginE
	.align		8
        /*0028*/ 	.dword	_ZN34_INTERNAL_54f7e4ad_4_k_cu_AA_TABLE4cuda3std3__45__cpo4rendE
	.align		8
        /*0030*/ 	.dword	_ZN34_INTERNAL_54f7e4ad_4_k_cu_AA_TABLE4cuda3std3__45__cpo7crbeginE
	.align		8
        /*0038*/ 	.dword	_ZN34_INTERNAL_54f7e4ad_4_k_cu_AA_TABLE4cuda3std3__45__cpo5crendE
	.align		8
        /*0040*/ 	.dword	_ZN34_INTERNAL_54f7e4ad_4_k_cu_AA_TABLE4cuda3std3__436_GLOBAL__N__54f7e4ad_4_k_cu_AA_TABLE6ignoreE
	.align		8
        /*0048*/ 	.dword	_ZN34_INTERNAL_54f7e4ad_4_k_cu_AA_TABLE4cuda3std3__419piecewise_constructE
	.align		8
        /*0050*/ 	.dword	_ZN34_INTERNAL_54f7e4ad_4_k_cu_AA_TABLE4cuda3std3__48in_placeE
	.align		8
        /*0058*/ 	.dword	_ZN34_INTERNAL_54f7e4ad_4_k_cu_AA_TABLE4cuda3std3__420unreachable_sentinelE
	.align		8
        /*0060*/ 	.dword	_ZN34_INTERNAL_54f7e4ad_4_k_cu_AA_TABLE4cuda3std3__47nulloptE
	.align		8
        /*0068*/ 	.dword	_ZN34_INTERNAL_54f7e4ad_4_k_cu_AA_TABLE4cuda3std3__48unexpectE
	.align		8
        /*0070*/ 	.dword	_ZN34_INTERNAL_54f7e4ad_4_k_cu_AA_TABLE4cuda3std6ranges3__45__cpo4swapE
	.align		8
        /*0078*/ 	.dword	_ZN34_INTERNAL_54f7e4ad_4_k_cu_AA_TABLE4cuda3std6ranges3__45__cpo9iter_moveE
	.align		8
        /*0080*/ 	.dword	_ZN34_INTERNAL_54f7e4ad_4_k_cu_AA_TABLE4cuda3std6ranges3__45__cpo5beginE
	.align		8
        /*0088*/ 	.dword	_ZN34_INTERNAL_54f7e4ad_4_k_cu_AA_TABLE4cuda3std6ranges3__45__cpo3endE
	.align		8
        /*0090*/ 	.dword	_ZN34_INTERNAL_54f7e4ad_4_k_cu_AA_TABLE4cuda3std6ranges3__45__cpo6cbeginE
	.align		8
        /*0098*/ 	.dword	_ZN34_INTERNAL_54f7e4ad_4_k_cu_AA_TABLE4cuda3std6ranges3__45__cpo4cendE
	.align		8
        /*00a0*/ 	.dword	_ZN34_INTERNAL_54f7e4ad_4_k_cu_AA_TABLE4cuda3std6ranges3__45__cpo7advanceE
	.align		8
        /*00a8*/ 	.dword	_ZN34_INTERNAL_54f7e4ad_4_k_cu_AA_TABLE4cuda3std6ranges3__45__cpo9iter_swapE
	.align		8
        /*00b0*/ 	.dword	_ZN34_INTERNAL_54f7e4ad_4_k_cu_AA_TABLE4cuda3std6ranges3__45__cpo4nextE
	.align		8
        /*00b8*/ 	.dword	_ZN34_INTERNAL_54f7e4ad_4_k_cu_AA_TABLE4cuda3std6ranges3__45__cpo4prevE
	.align		8
        /*00c0*/ 	.dword	_ZN34_INTERNAL_54f7e4ad_4_k_cu_AA_TABLE4cuda3std6ranges3__45__cpo4dataE
	.align		8
        /*00c8*/ 	.dword	_ZN34_INTERNAL_54f7e4ad_4_k_cu_AA_TABLE4cuda3std6ranges3__45__cpo5cdataE
	.align		8
        /*00d0*/ 	.dword	_ZN34_INTERNAL_54f7e4ad_4_k_cu_AA_TABLE4cuda3std6ranges3__45__cpo4sizeE
	.align		8
        /*00d8*/ 	.dword	_ZN34_INTERNAL_54f7e4ad_4_k_cu_AA_TABLE4cuda3std6ranges3__45__cpo5ssizeE
	.align		8
        /*00e0*/ 	.dword	_ZN34_INTERNAL_54f7e4ad_4_k_cu_AA_TABLE4cuda3std6ranges3__45__cpo8distanceE
	.align		8
        /*00e8*/ 	.dword	_ZN34_INTERNAL_54f7e4ad_4_k_cu_AA_TABLE6thrust24THRUST_300001_SM_1000_NS6system6detail10sequential3seqE
	.align		8
        /*00f0*/ 	.dword	_ZN34_INTERNAL_54f7e4ad_4_k_cu_AA_TABLE6thrust24THRUST_300001_SM_1000_NS12placeholders2_1E
	.align		8
        /*00f8*/ 	.dword	_ZN34_INTERNAL_54f7e4ad_4_k_cu_AA_TABLE6thrust24THRUST_300001_SM_1000_NS12placeholders2_2E
	.align		8
        /*0100*/ 	.dword	_ZN34_INTERNAL_54f7e4ad_4_k_cu_AA_TABLE6thrust24THRUST_300001_SM_1000_NS12placeholders2_3E
	.align		8
        /*0108*/ 	.dword	_ZN34_INTERNAL_54f7e4ad_4_k_cu_AA_TABLE6thrust24THRUST_300001_SM_1000_NS12placeholders2_4E
	.align		8
        /*0110*/ 	.dword	_ZN34_INTERNAL_54f7e4ad_4_k_cu_AA_TABLE6thrust24THRUST_300001_SM_1000_NS12placeholders2_5E
	.align		8
        /*0118*/ 	.dword	_ZN34_INTERNAL_54f7e4ad_4_k_cu_AA_TABLE6thrust24THRUST_300001_SM_1000_NS12placeholders2_6E
	.align		8
        /*0120*/ 	.dword	_ZN34_INTERNAL_54f7e4ad_4_k_cu_AA_TABLE6thrust24THRUST_300001_SM_1000_NS12placeholders2_7E
	.align		8
        /*0128*/ 	.dword	_ZN34_INTERNAL_54f7e4ad_4_k_cu_AA_TABLE6thrust24THRUST_300001_SM_1000_NS12placeholders2_8E
	.align		8
        /*0130*/ 	.dword	_ZN34_INTERNAL_54f7e4ad_4_k_cu_AA_TABLE6thrust24THRUST_300001_SM_1000_NS12placeholders2_9E
	.align		8
        /*0138*/ 	.dword	_ZN34_INTERNAL_54f7e4ad_4_k_cu_AA_TABLE6thrust24THRUST_300001_SM_1000_NS12placeholders3_10E


//--------------------- .text._ZN3cub18CUB_300001_SM_10006detail11EmptyKernelIvEEvv --------------------------
	.section	.text._ZN3cub18CUB_300001_SM_10006detail11EmptyKernelIvEEvv,"ax",@progbits
	.align	128
        .global         _ZN3cub18CUB_300001_SM_10006detail11EmptyKernelIvEEvv
        .type           _ZN3cub18CUB_300001_SM_10006detail11EmptyKernelIvEEvv,@function
        .size           _ZN3cub18CUB_300001_SM_10006detail11EmptyKernelIvEEvv,(.L_x_325 - _ZN3cub18CUB_300001_SM_10006detail11EmptyKernelIvEEvv)
        .other          _ZN3cub18CUB_300001_SM_10006detail11EmptyKernelIvEEvv,@"STO_CUDA_ENTRY STV_DEFAULT"
_ZN3cub18CUB_300001_SM_10006detail11EmptyKernelIvEEvv:
.text._ZN3cub18CUB_300001_SM_10006detail11EmptyKernelIvEEvv:
[----:B------:R-:W-:Y:S01]  /*0000*/  LDC R1, c[0x0][0x37c] ;  /* 0x0000df00ff017b82 */ /* 0x000fe20000000800 */
[----:B------:R-:W-:Y:S05]  /*0010*/  EXIT ;  /* 0x000000000000794d */ /* 0x000fea0003800000 */
.L_x_0:
[----:B------:R-:W-:-:S00]  /*0020*/  BRA `(.L_x_0) ;  /* 0xfffffffc00fc7947 */ /* 0x000fc0000383ffff */
[----:B------:R-:W-:-:S00]  /*0030*/  NOP ;  /* 0x0000000000007918 */ /* 0x000fc00000000000 */
        /* <DEDUP_REMOVED lines=12> */
.L_x_325:


//--------------------- .text._Z20call_variants_kernelPK13VariantPileupPK18ResistanceMutationiP14ResistanceCallPjff --------------------------
	.section	.text._Z20call_variants_kernelPK13VariantPileupPK18ResistanceMutationiP14ResistanceCallPjff,"ax",@progbits
	.align	128
        .global         _Z20call_variants_kernelPK13VariantPileupPK18ResistanceMutationiP14ResistanceCallPjff
        .type           _Z20call_variants_kernelPK13VariantPileupPK18ResistanceMutationiP14ResistanceCallPjff,@function
        .size           _Z20call_variants_kernelPK13VariantPileupPK18ResistanceMutationiP14ResistanceCallPjff,(.L_x_323 - _Z20call_variants_kernelPK13VariantPileupPK18ResistanceMutationiP14ResistanceCallPjff)
        .other          _Z20call_variants_kernelPK13VariantPileupPK18ResistanceMutationiP14ResistanceCallPjff,@"STO_CUDA_ENTRY STV_DEFAULT"
_Z20call_variants_kernelPK13VariantPileupPK18ResistanceMutationiP14ResistanceCallPjff:
.text._Z20call_variants_kernelPK13VariantPileupPK18ResistanceMutationiP14ResistanceCallPjff:
[----:B------:R-:W-:Y:S01]  /*0000*/  LDC R1, c[0x0][0x37c] ;  /* 0x0000df00ff017b82 */ /* 0x000fe20000000800 */
[----:B------:R-:W0:Y:S07]  /*0010*/  S2R R0, SR_TID.X ;  /* 0x0000000000007919 */ /* 0x000e2e0000002100 */
[----:B------:R-:W0:Y:S01]  /*0020*/  S2UR UR4, SR_CTAID.X ;  /* 0x00000000000479c3 */ /* 0x000e220000002500 */
[----:B------:R-:W1:Y:S07]  /*0030*/  LDCU UR5, c[0x0][0x390] ;  /* 0x00007200ff0577ac */ /* 0x000e6e0008000800 */
[----:B------:R-:W0:Y:S02]  /*0040*/  LDC R3, c[0x0][0x360] ;  /* 0x0000d800ff037b82 */ /* 0x000e240000000800 */
[----:B0-----:R-:W-:-:S05]  /*0050*/  IMAD R3, R3, UR4, R0 ;  /* 0x0000000403037c24 */ /* 0x001fca000f8e0200 */
[----:B-1----:R-:W-:-:S13]  /*0060*/  ISETP.GE.AND P0, PT, R3, UR5, PT ;  /* 0x0000000503007c0c */ /* 0x002fda000bf06270 */
[----:B------:R-:W-:Y:S05]  /*0070*/  @P0 EXIT ;  /* 0x000000000000094d */ /* 0x000fea0003800000 */
[----:B------:R-:W0:Y:S01]  /*0080*/  LDC.64 R4, c[0x0][0x388] ;  /* 0x0000e200ff047b82 */ /* 0x000e220000000a00 */
[----:B------:R-:W1:Y:S01]  /*0090*/  LDCU.64 UR4, c[0x0][0x358] ;  /* 0x00006b00ff0477ac */ /* 0x000e620008000a00 */
[----:B------:R-:W2:Y:S06]  /*00a0*/  LDCU UR6, c[0x0][0x3a8] ;  /* 0x00007500ff0677ac */ /* 0x000eac0008000800 */
[----:B------:R-:W3:Y:S01]  /*00b0*/  LDC.64 R6, c[0x0][0x380] ;  /* 0x0000e000ff067b82 */ /* 0x000ee20000000a00 */
[----:B0-----:R-:W-:-:S05]  /*00c0*/  IMAD.WIDE R4, R3, 0x38, R4 ;  /* 0x0000003803047825 */ /* 0x001fca00078e0204 */
[----:B-1----:R-:W4:Y:S04]  /*00d0*/  LDG.E R0, desc[UR4][R4.64] ;  /* 0x0000000404007981 */ /* 0x002f28000c1e1900 */
[----:B------:R-:W4:Y:S04]  /*00e0*/  LDG.E.U16 R9, desc[UR4][R4.64+0x4] ;  /* 0x0000040404097981 */ /* 0x000f28000c1e1500 */
[----:B---3--:R-:W3:Y:S01]  /*00f0*/  LDG.E.64 R2, desc[UR4][R6.64+0x8] ;  /* 0x0000080406027981 */ /* 0x008ee2000c1e1b00 */
[----:B----4-:R-:W-:-:S04]  /*0100*/  IMAD R0, R0, 0x3e8, R9 ;  /* 0x000003e800007824 */ /* 0x010fc800078e0209 */
[----:B------:R-:W-:-:S04]  /*0110*/  VIADD R9, R0, 0xffffffff ;  /* 0xffffffff00097836 */ /* 0x000fc80000000000 */
[----:B---3--:R-:W-:-:S05]  /*0120*/  IMAD.WIDE R2, R9, 0x4, R2 ;  /* 0x0000000409027825 */ /* 0x008fca00078e0202 */
[----:B------:R-:W3:Y:S02]  /*0130*/  LD.E R11, desc[UR4][R2.64] ;  /* 0x00000004020b7980 */ /* 0x000ee4000c101900 */
[----:B---3--:R-:W-:-:S04]  /*0140*/  I2FP.F32.U32 R0, R11 ;  /* 0x0000000b00007245 */ /* 0x008fc80000201000 */
[----:B--2---:R-:W-:-:S13]  /*0150*/  FSETP.GEU.AND P0, PT, R0, UR6, PT ;  /* 0x0000000600007c0b */ /* 0x004fda000bf0e000 */
[----:B------:R-:W-:Y:S05]  /*0160*/  @!P0 EXIT ;  /* 0x000000000000894d */ /* 0x000fea0003800000 */
[----:B------:R-:W2:Y:S02]  /*0170*/  LDG.E.U8 R14, desc[UR4][R4.64+0x11] ;  /* 0x00001104040e7981 */ /* 0x000ea4000c1e1100 */
[----:B--2---:R-:W-:-:S13]  /*0180*/  ISETP.NE.AND P0, PT, R14, RZ, PT ;  /* 0x000000ff0e00720c */ /* 0x004fda0003f05270 */
[----:B------:R-:W-:Y:S05]  /*0190*/  @!P0 EXIT ;  /* 0x000000000000894d */ /* 0x000fea0003800000 */
[----:B------:R-:W-:Y:S01]  /*01a0*/  IMAD.MOV.U32 R3, RZ, RZ, 0x3c23d70a ;  /* 0x3c23d70aff037424 */ /* 0x000fe200078e00ff */
[----:B------:R-:W0:Y:S01]  /*01b0*/  FCHK P0, R0, -100 ;  /* 0xc2c8000000007902 */ /* 0x000e220000000000 */
[----:B------:R-:W-:Y:S01]  /*01c0*/  IMAD.MOV.U32 R2, RZ, RZ, 0x42c80000 ;  /* 0x42c80000ff027424 */ /* 0x000fe200078e00ff */
[----:B------:R-:W-:Y:S03]  /*01d0*/  BSSY.RECONVERGENT B0, `(.L_x_1) ;  /* 0x000000c000007945 */ /* 0x000fe60003800200 */
[----:B------:R-:W-:-:S04]  /*01e0*/  FFMA R2, -R3, R2, 1 ;  /* 0x3f80000003027423 */ /* 0x000fc80000000102 */
[----:B------:R-:W-:-:S04]  /*01f0*/  FFMA R3, R2, -R3, -0.0099999997764825820923 ;  /* 0xbc23d70a02037423 */ /* 0x000fc80000000803 */
[----:B------:R-:W-:-:S04]  /*0200*/  FFMA R2, R0, R3, RZ ;  /* 0x0000000300027223 */ /* 0x000fc800000000ff */
[----:B------:R-:W-:-:S04]  /*0210*/  FFMA R6, R2, 100, R0 ;  /* 0x42c8000002067823 */ /* 0x000fc80000000000 */
[----:B------:R-:W-:Y:S01]  /*0220*/  FFMA R2, R3, R6, R2 ;  /* 0x0000000603027223 */ /* 0x000fe20000000002 */
[----:B0-----:R-:W-:Y:S06]  /*0230*/  @!P0 BRA `(.L_x_2) ;  /* 0x0000000000148947 */ /* 0x001fec0003800000 */
[----:B------:R-:W-:Y:S02]  /*0240*/  HFMA2 R3, -RZ, RZ, -3.390625, 0 ;  /* 0xc2c80000ff037431 */ /* 0x000fe400000001ff */
[----:B------:R-:W-:Y:S01]  /*0250*/  IMAD.MOV.U32 R2, RZ, RZ, R0 ;  /* 0x000000ffff027224 */ /* 0x000fe200078e0000 */
[----:B------:R-:W-:-:S07]  /*0260*/  MOV R16, 0x280 ;  /* 0x0000028000107802 */ /* 0x000fce0000000f00 */
[----:B------:R-:W-:Y:S05]  /*0270*/  CALL.REL.NOINC `($__internal_1_$__cuda_sm3x_div_rn_noftz_f32_slowpath) ;  /* 0x0000001000b47944 */ /* 0x000fea0003c00000 */
[----:B------:R-:W-:-:S07]  /*0280*/  IMAD.MOV.U32 R2, RZ, RZ, R18 ;  /* 0x000000ffff027224 */ /* 0x000fce00078e0012 */
.L_x_2:
[----:B------:R-:W-:Y:S05]  /*0290*/  BSYNC.RECONVERGENT B0 ;  /* 0x0000000000007941 */ /* 0x000fea0003800200 */
.L_x_1:
[----:B------:R-:W-:Y:S01]  /*02a0*/  IMAD.MOV.U32 R3, RZ, RZ, 0x3bbb989d ;  /* 0x3bbb989dff037424 */ /* 0x000fe200078e00ff */
[----:B------:R-:W-:Y:S01]  /*02b0*/  MOV R13, RZ ;  /* 0x000000ff000d7202 */ /* 0x000fe20000000f00 */
[----:B------:R-:W-:Y:S01]  /*02c0*/  IMAD.MOV.U32 R6, RZ, RZ, 0x437c0000 ;  /* 0x437c0000ff067424 */ /* 0x000fe200078e00ff */
[----:B------:R-:W0:Y:S01]  /*02d0*/  LDCU UR7, c[0x0][0x3ac] ;  /* 0x00007580ff0777ac */ /* 0x000e220008000800 */
[----:B------:R-:W-:-:S04]  /*02e0*/  FFMA.SAT R3, R2, R3, 0.5 ;  /* 0x3f00000002037423 */ /* 0x000fc80000002003 */
[----:B------:R-:W-:-:S04]  /*02f0*/  FFMA.RM R3, R3, R6, 12582913 ;  /* 0x4b40000103037423 */ /* 0x000fc80000004006 */
[C---:B------:R-:W-:Y:S01]  /*0300*/  FADD R7, R3.reuse, -12583039 ;  /* 0xcb40007f03077421 */ /* 0x040fe20000000000 */
[----:B------:R-:W-:-:S03]  /*0310*/  IMAD.SHL.U32 R10, R3, 0x800000, RZ ;  /* 0x00800000030a7824 */ /* 0x000fc600078e00ff */
[----:B------:R-:W-:-:S04]  /*0320*/  FFMA R7, R2, 1.4426950216293334961, -R7 ;  /* 0x3fb8aa3b02077823 */ /* 0x000fc80000000807 */
[----:B------:R-:W-:Y:S02]  /*0330*/  FFMA R2, R2, 1.925963033500011079e-08, R7 ;  /* 0x32a5706002027823 */ /* 0x000fe40000000007 */
[----:B------:R-:W1:Y:S02]  /*0340*/  LDC.64 R6, c[0x0][0x398] ;  /* 0x0000e600ff067b82 */ /* 0x000e640000000a00 */
[----:B------:R-:W2:Y:S02]  /*0350*/  MUFU.EX2 R9, R2 ;  /* 0x0000000200097308 */ /* 0x000ea40000000800 */
[----:B0-2---:R-:W-:-:S07]  /*0360*/  FMUL R10, R10, R9 ;  /* 0x000000090a0a7220 */ /* 0x005fce0000400000 */
.L_x_34:
[----:B------:R-:W-:-:S05]  /*0370*/  IADD3 R2, P0, PT, R4, R13, RZ ;  /* 0x0000000d04027210 */ /* 0x000fca0007f1e0ff */
[----:B----4-:R-:W-:-:S05]  /*0380*/  IMAD.X R3, RZ, RZ, R5, P0 ;  /* 0x000000ffff037224 */ /* 0x010fca00000e0605 */
[----:B------:R-:W2:Y:S01]  /*0390*/  LDG.E.U8 R12, desc[UR4][R2.64+0x7] ;  /* 0x00000704020c7981 */ /* 0x000ea2000c1e1100 */
[----:B------:R-:W-:Y:S05]  /*03a0*/  YIELD ;  /* 0x0000000000007946 */ /* 0x000fea0003800000 */
[----:B------:R-:W-:Y:S01]  /*03b0*/  BSSY.RECONVERGENT B0, `(.L_x_3) ;  /* 0x0000061000007945 */ /* 0x000fe20003800200 */
[----:B------:R-:W-:Y:S02]  /*03c0*/  PLOP3.LUT P0, PT, PT, PT, PT, 0x8, 0x80 ;  /* 0x000000000080781c */ /* 0x000fe40003f0e170 */
[----:B--2---:R-:W-:-:S13]  /*03d0*/  ISETP.GT.AND P1, PT, R12, 0x4c, PT ;  /* 0x0000004c0c00780c */ /* 0x004fda0003f24270 */
[----:B------:R-:W-:Y:S05]  /*03e0*/  @P1 BRA `(.L_x_4) ;  /* 0x0000000000b41947 */ /* 0x000fea0003800000 */
[----:B------:R-:W-:-:S13]  /*03f0*/  ISETP.GT.AND P1, PT, R12, 0x46, PT ;  /* 0x000000460c00780c */ /* 0x000fda0003f24270 */
[----:B------:R-:W-:Y:S05]  /*0400*/  @P1 BRA `(.L_x_5) ;  /* 0x0000000000541947 */ /* 0x000fea0003800000 */
[----:B------:R-:W-:-:S13]  /*0410*/  ISETP.GT.AND P1, PT, R12, 0x43, PT ;  /* 0x000000430c00780c */ /* 0x000fda0003f24270 */
[----:B------:R-:W-:Y:S05]  /*0420*/  @P1 BRA `(.L_x_6) ;  /* 0x00000000001c1947 */ /* 0x000fea0003800000 */
[----:B------:R-:W-:Y:S01]  /*0430*/  ISETP.NE.AND P1, PT, R12, 0x41, PT ;  /* 0x000000410c00780c */ /* 0x000fe20003f25270 */
[----:B------:R-:W-:-:S12]  /*0440*/  IMAD.MOV.U32 R8, RZ, RZ, RZ ;  /* 0x000000ffff087224 */ /* 0x000fd800078e00ff */
[----:B------:R-:W-:Y:S05]  /*0450*/  @!P1 BRA `(.L_x_7) ;  /* 0x0000000400589947 */ /* 0x000fea0003800000 */
[----:B------:R-:W-:-:S13]  /*0460*/  ISETP.NE.AND P1, PT, R12, 0x43, PT ;  /* 0x000000430c00780c */ /* 0x000fda0003f25270 */
[----:B------:R-:W-:Y:S05]  /*0470*/  @P1 BRA `(.L_x_8) ;  /* 0x0000000400301947 */ /* 0x000fea0003800000 */
[----:B------:R-:W-:Y:S01]  /*0480*/  IMAD.MOV.U32 R8, RZ, RZ, 0x1 ;  /* 0x00000001ff087424 */ /* 0x000fe200078e00ff */
[----:B------:R-:W-:Y:S06]  /*0490*/  BRA `(.L_x_7) ;  /* 0x0000000400487947 */ /* 0x000fec0003800000 */
.L_x_6:
[----:B------:R-:W-:-:S13]  /*04a0*/  ISETP.NE.AND P1, PT, R12, 0x44, PT ;  /* 0x000000440c00780c */ /* 0x000fda0003f25270 */
[----:B------:R-:W-:Y:S05]  /*04b0*/  @!P1 BRA `(.L_x_9) ;  /* 0x0000000000209947 */ /* 0x000fea0003800000 */
[----:B------:R-:W-:-:S13]  /*04c0*/  ISETP.NE.AND P1, PT, R12, 0x45, PT ;  /* 0x000000450c00780c */ /* 0x000fda0003f25270 */
[----:B------:R-:W-:Y:S05]  /*04d0*/  @!P1 BRA `(.L_x_10) ;  /* 0x0000000000109947 */ /* 0x000fea0003800000 */
[----:B------:R-:W-:-:S13]  /*04e0*/  ISETP.NE.AND P1, PT, R12, 0x46, PT ;  /* 0x000000460c00780c */ /* 0x000fda0003f25270 */
[----:B------:R-:W-:Y:S05]  /*04f0*/  @P1 BRA `(.L_x_8) ;  /* 0x0000000400101947 */ /* 0x000fea0003800000 */
[----:B------:R-:W-:Y:S01]  /*0500*/  IMAD.MOV.U32 R8, RZ, RZ, 0x4 ;  /* 0x00000004ff087424 */ /* 0x000fe200078e00ff */
[----:B------:R-:W-:Y:S06]  /*0510*/  BRA `(.L_x_7) ;  /* 0x0000000400287947 */ /* 0x000fec0003800000 */
.L_x_10:
[----:B------:R-:W-:Y:S01]  /*0520*/  HFMA2 R8, -RZ, RZ, 0, 1.78813934326171875e-07 ;  /* 0x00000003ff087431 */ /* 0x000fe200000001ff */
[----:B------:R-:W-:Y:S06]  /*0530*/  BRA `(.L_x_7) ;  /* 0x0000000400207947 */ /* 0x000fec0003800000 */
.L_x_9:
[----:B------:R-:W-:Y:S01]  /*0540*/  IMAD.MOV.U32 R8, RZ, RZ, 0x2 ;  /* 0x00000002ff087424 */ /* 0x000fe200078e00ff */
[----:B------:R-:W-:Y:S06]  /*0550*/  BRA `(.L_x_7) ;  /* 0x0000000400187947 */ /* 0x000fec0003800000 */
.L_x_5:
[----:B------:R-:W-:-:S13]  /*0560*/  ISETP.GT.AND P1, PT, R12, 0x48, PT ;  /* 0x000000480c00780c */ /* 0x000fda0003f24270 */
[----:B------:R-:W-:Y:S05]  /*0570*/  @P1 BRA `(.L_x_11) ;  /* 0x0000000000201947 */ /* 0x000fea0003800000 */
[----:B------:R-:W-:-:S13]  /*0580*/  ISETP.NE.AND P1, PT, R12, 0x47, PT ;  /* 0x000000470c00780c */ /* 0x000fda0003f25270 */
[----:B------:R-:W-:Y:S05]  /*0590*/  @!P1 BRA `(.L_x_12) ;  /* 0x0000000000109947 */ /* 0x000fea0003800000 */
[----:B------:R-:W-:-:S13]  /*05a0*/  ISETP.NE.AND P1, PT, R12, 0x48, PT ;  /* 0x000000480c00780c */ /* 0x000fda0003f25270 */
[----:B------:R-:W-:Y:S05]  /*05b0*/  @P1 BRA `(.L_x_8) ;  /* 0x0000000000e01947 */ /* 0x000fea0003800000 */
[----:B------:R-:W-:Y:S01]  /*05c0*/  IMAD.MOV.U32 R8, RZ, RZ, 0x6 ;  /* 0x00000006ff087424 */ /* 0x000fe200078e00ff */
[----:B------:R-:W-:Y:S06]  /*05d0*/  BRA `(.L_x_7) ;  /* 0x0000000000f87947 */ /* 0x000fec0003800000 */
.L_x_12:
[----:B------:R-:W-:Y:S01]  /*05e0*/  IMAD.MOV.U32 R8, RZ, RZ, 0x5 ;  /* 0x00000005ff087424 */ /* 0x000fe200078e00ff */
[----:B------:R-:W-:Y:S06]  /*05f0*/  BRA `(.L_x_7) ;  /* 0x0000000000f07947 */ /* 0x000fec0003800000 */
.L_x_11:
        /* <DEDUP_REMOVED lines=8> */
.L_x_14:
[----:B------:R-:W-:Y:S01]  /*0680*/  MOV R8, 0x8 ;  /* 0x0000000800087802 */ /* 0x000fe20000000f00 */
[----:B------:R-:W-:Y:S06]  /*0690*/  BRA `(.L_x_7) ;  /* 0x0000000000c87947 */ /* 0x000fec0003800000 */
.L_x_13:
[----:B------:R-:W-:Y:S01]  /*06a0*/  IMAD.MOV.U32 R8, RZ, RZ, 0x7 ;  /* 0x00000007ff087424 */ /* 0x000fe200078e00ff */
[----:B------:R-:W-:Y:S06]  /*06b0*/  BRA `(.L_x_7) ;  /* 0x0000000000c07947 */ /* 0x000fec0003800000 */
.L_x_4:
[----:B------:R-:W-:-:S13]  /*06c0*/  ISETP.GT.AND P1, PT, R12, 0x52, PT ;  /* 0x000000520c00780c */ /* 0x000fda0003f24270 */
[----:B------:R-:W-:Y:S05]  /*06d0*/  @P1 BRA `(.L_x_15) ;  /* 0x0000000000581947 */ /* 0x000fea0003800000 */
        /* <DEDUP_REMOVED lines=8> */
.L_x_17:
[----:B------:R-:W-:Y:S01]  /*0760*/  IMAD.MOV.U32 R8, RZ, RZ, 0xa ;  /* 0x0000000aff087424 */ /* 0x000fe200078e00ff */
[----:B------:R-:W-:Y:S06]  /*0770*/  BRA `(.L_x_7) ;  /* 0x0000000000907947 */ /* 0x000fec0003800000 */
.L_x_16:
        /* <DEDUP_REMOVED lines=8> */
.L_x_19:
[----:B------:R-:W-:Y:S01]  /*0800*/  HFMA2 R8, -RZ, RZ, 0, 7.74860382080078125e-07 ;  /* 0x0000000dff087431 */ /* 0x000fe200000001ff */
[----:B------:R-:W-:Y:S06]  /*0810*/  BRA `(.L_x_7) ;  /* 0x0000000000687947 */ /* 0x000fec0003800000 */
.L_x_18:
[----:B------:R-:W-:Y:S01]  /*0820*/  IMAD.MOV.U32 R8, RZ, RZ, 0xc ;  /* 0x0000000cff087424 */ /* 0x000fe200078e00ff */
[----:B------:R-:W-:Y:S06]  /*0830*/  BRA `(.L_x_7) ;  /* 0x0000000000607947 */ /* 0x000fec0003800000 */
.L_x_15:
        /* <DEDUP_REMOVED lines=8> */
.L_x_21:
[----:B------:R-:W-:Y:S01]  /*08c0*/  IMAD.MOV.U32 R8, RZ, RZ, 0xf ;  /* 0x0000000fff087424 */ /* 0x000fe200078e00ff */
[----:B------:R-:W-:Y:S06]  /*08d0*/  BRA `(.L_x_7) ;  /* 0x0000000000387947 */ /* 0x000fec0003800000 */
.L_x_20:
[----:B------:R-:W-:-:S13]  /*08e0*/  ISETP.NE.AND P1, PT, R12, 0x56, PT ;  /* 0x000000560c00780c */ /* 0x000fda0003f25270 */
[----:B------:R-:W-:Y:S05]  /*08f0*/  @!P1 BRA `(.L_x_22) ;  /* 0x00000000002c9947 */ /* 0x000fea0003800000 */
[----:B------:R-:W-:-:S13]  /*0900*/  ISETP.NE.AND P1, PT, R12, 0x57, PT ;  /* 0x000000570c00780c */ /* 0x000fda0003f25270 */
[----:B------:R-:W-:Y:S05]  /*0910*/  @!P1 BRA `(.L_x_23) ;  /* 0x00000000001c9947 */ /* 0x000fea0003800000 */
[----:B------:R-:W-:-:S13]  /*0920*/  ISETP.NE.AND P1, PT, R12, 0x59, PT ;  /* 0x000000590c00780c */ /* 0x000fda0003f25270 */
[----:B------:R-:W-:Y:S05]  /*0930*/  @!P1 BRA `(.L_x_24) ;  /* 0x00000000000c9947 */ /* 0x000fea0003800000 */
.L_x_8:
[----:B------:R-:W-:Y:S02]  /*0940*/  PLOP3.LUT P0, PT, PT, PT, PT, 0x80, 0x8 ;  /* 0x000000000008781c */ /* 0x000fe40003f0f070 */
[----:B------:R-:W-:Y:S01]  /*0950*/  MOV R8, 0xffffffff ;  /* 0xffffffff00087802 */ /* 0x000fe20000000f00 */
[----:B------:R-:W-:Y:S10]  /*0960*/  BRA `(.L_x_7) ;  /* 0x0000000000147947 */ /* 0x000ff40003800000 */
.L_x_24:
[----:B------:R-:W-:Y:S01]  /*0970*/  IMAD.MOV.U32 R8, RZ, RZ, 0x13 ;  /* 0x00000013ff087424 */ /* 0x000fe200078e00ff */
[----:B------:R-:W-:Y:S06]  /*0980*/  BRA `(.L_x_7) ;  /* 0x00000000000c7947 */ /* 0x000fec0003800000 */
.L_x_23:
[----:B------:R-:W-:Y:S01]  /*0990*/  IMAD.MOV.U32 R8, RZ, RZ, 0x12 ;  /* 0x00000012ff087424 */ /* 0x000fe200078e00ff */
[----:B------:R-:W-:Y:S06]  /*09a0*/  BRA `(.L_x_7) ;  /* 0x0000000000047947 */ /* 0x000fec0003800000 */
.L_x_22:
[----:B------:R-:W-:-:S07]  /*09b0*/  IMAD.MOV.U32 R8, RZ, RZ, 0x11 ;  /* 0x00000011ff087424 */ /* 0x000fce00078e00ff */
.L_x_7:
[----:B------:R-:W-:Y:S05]  /*09c0*/  BSYNC.RECONVERGENT B0 ;  /* 0x0000000000007941 */ /* 0x000fea0003800200 */
.L_x_3:
[----:B------:R-:W-:Y:S04]  /*09d0*/  BSSY.RECONVERGENT B0, `(.L_x_25) ;  /* 0x000009b000007945 */ /* 0x000fe80003800200 */
[----:B------:R-:W-:Y:S05]  /*09e0*/  @P0 BRA `(.L_x_26) ;  /* 0x0000000800640947 */ /* 0x000fea0003800000 */
[----:B------:R-:W0:Y:S01]  /*09f0*/  LDC.64 R18, c[0x0][0x380] ;  /* 0x0000e000ff127b82 */ /* 0x000e220000000a00 */
[----:B------:R-:W2:Y:S04]  /*0a00*/  LDG.E R9, desc[UR4][R4.64] ;  /* 0x0000000404097981 */ /* 0x000ea8000c1e1900 */
[----:B------:R-:W2:Y:S04]  /*0a10*/  LDG.E.U16 R16, desc[UR4][R4.64+0x4] ;  /* 0x0000040404107981 */ /* 0x000ea8000c1e1500 */
[----:B0-----:R-:W3:Y:S01]  /*0a20*/  LDG.E.64 R2, desc[UR4][R18.64] ;  /* 0x0000000412027981 */ /* 0x001ee2000c1e1b00 */
[----:B--2---:R-:W-:-:S04]  /*0a30*/  IMAD R9, R9, 0x3e8, R16 ;  /* 0x000003e809097824 */ /* 0x004fc800078e0210 */
[----:B------:R-:W-:-:S05]  /*0a40*/  IMAD R8, R9, 0x14, R8 ;  /* 0x0000001409087824 */ /* 0x000fca00078e0208 */
[----:B------:R-:W-:-:S05]  /*0a50*/  IADD3 R9, PT, PT, R8, -0x14, RZ ;  /* 0xffffffec08097810 */ /* 0x000fca0007ffe0ff */
[----:B---3--:R-:W-:-:S05]  /*0a60*/  IMAD.WIDE R8, R9, 0x4, R2 ;  /* 0x0000000409087825 */ /* 0x008fca00078e0202 */
[----:B------:R-:W2:Y:S01]  /*0a70*/  LD.E R17, desc[UR4][R8.64] ;  /* 0x0000000408117980 */ /* 0x000ea2000c101900 */
[----:B------:R-:W0:Y:S01]  /*0a80*/  MUFU.RCP R3, R0 ;  /* 0x0000000000037308 */ /* 0x000e220000001000 */
[----:B------:R-:W-:Y:S01]  /*0a90*/  BSSY.RECONVERGENT B1, `(.L_x_27) ;  /* 0x000000d000017945 */ /* 0x000fe20003800200 */
[----:B0-----:R-:W-:-:S04]  /*0aa0*/  FFMA R16, -R0, R3, 1 ;  /* 0x3f80000000107423 */ /* 0x001fc80000000103 */
[----:B------:R-:W-:Y:S01]  /*0ab0*/  FFMA R3, R3, R16, R3 ;  /* 0x0000001003037223 */ /* 0x000fe20000000003 */
[----:B--2---:R-:W-:-:S04]  /*0ac0*/  I2FP.F32.U32 R2, R17 ;  /* 0x0000001100027245 */ /* 0x004fc80000201000 */
[----:B------:R-:W0:Y:S01]  /*0ad0*/  FCHK P0, R2, R0 ;  /* 0x0000000002007302 */ /* 0x000e220000000000 */
[----:B------:R-:W-:-:S04]  /*0ae0*/  FFMA R16, R2, R3, RZ ;  /* 0x0000000302107223 */ /* 0x000fc800000000ff */
[----:B------:R-:W-:-:S04]  /*0af0*/  FFMA R15, -R0, R16, R2 ;  /* 0x00000010000f7223 */ /* 0x000fc80000000102 */
[----:B------:R-:W-:Y:S01]  /*0b00*/  FFMA R15, R3, R15, R16 ;  /* 0x0000000f030f7223 */ /* 0x000fe20000000010 */
[----:B0-----:R-:W-:Y:S06]  /*0b10*/  @!P0 BRA `(.L_x_28) ;  /* 0x0000000000108947 */ /* 0x001fec0003800000 */
[----:B------:R-:W-:Y:S01]  /*0b20*/  IMAD.MOV.U32 R3, RZ, RZ, R0 ;  /* 0x000000ffff037224 */ /* 0x000fe200078e0000 */
[----:B------:R-:W-:-:S07]  /*0b30*/  MOV R16, 0xb50 ;  /* 0x00000b5000107802 */ /* 0x000fce0000000f00 */
[----:B-1----:R-:W-:Y:S05]  /*0b40*/  CALL.REL.NOINC `($__internal_1_$__cuda_sm3x_div_rn_noftz_f32_slowpath) ;  /* 0x0000000800807944 */ /* 0x002fea0003c00000 */
[----:B------:R-:W-:-:S07]  /*0b50*/  IMAD.MOV.U32 R15, RZ, RZ, R18 ;  /* 0x000000ffff0f7224 */ /* 0x000fce00078e0012 */
.L_x_28:
[----:B------:R-:W-:Y:S05]  /*0b60*/  BSYNC.RECONVERGENT B1 ;  /* 0x0000000000017941 */ /* 0x000fea0003800200 */
.L_x_27:
[----:B------:R-:W-:-:S13]  /*0b70*/  FSETP.GE.AND P0, PT, R15, UR7, PT ;  /* 0x000000070f007c0b */ /* 0x000fda000bf06000 */
[----:B------:R-:W-:Y:S05]  /*0b80*/  @!P0 BRA `(.L_x_26) ;  /* 0x0000000400fc8947 */ /* 0x000fea0003800000 */
[----:B------:R-:W0:Y:S01]  /*0b90*/  S2R R9, SR_LANEID ;  /* 0x0000000000097919 */ /* 0x000e220000000000 */
[----:B------:R-:W-:Y:S01]  /*0ba0*/  VOTEU.ANY UR6, UPT, PT ;  /* 0x0000000000067886 */ /* 0x000fe200038e0100 */
[----:B------:R-:W2:Y:S01]  /*0bb0*/  LDC.64 R2, c[0x0][0x3a0] ;  /* 0x0000e800ff027b82 */ /* 0x000ea20000000a00 */
[----:B------:R-:W0:Y:S08]  /*0bc0*/  FLO.U32 R14, UR6 ;  /* 0x00000006000e7d00 */ /* 0x000e3000080e0000 */
[----:B------:R-:W2:Y:S01]  /*0bd0*/  POPC R23, UR6 ;  /* 0x0000000600177d09 */ /* 0x000ea20008000000 */
[----:B0-----:R-:W-:-:S13]  /*0be0*/  ISETP.EQ.U32.AND P0, PT, R14, R9, PT ;  /* 0x000000090e00720c */ /* 0x001fda0003f02070 */
[----:B--2---:R-:W2:Y:S04]  /*0bf0*/  @P0 ATOMG.E.ADD.STRONG.GPU PT, R23, desc[UR4][R2.64], R23 ;  /* 0x80000017021709a8 */ /* 0x004ea800081ef104 */
[----:B------:R-:W3:Y:S01]  /*0c00*/  LDG.E R19, desc[UR4][R4.64] ;  /* 0x0000000404137981 */ /* 0x000ee2000c1e1900 */
[----:B------:R-:W0:Y:S02]  /*0c10*/  S2R R8, SR_LTMASK ;  /* 0x0000000000087919 */ /* 0x000e240000003900 */
[----:B0-----:R-:W-:-:S06]  /*0c20*/  LOP3.LUT R16, R8, UR6, RZ, 0xc0, !PT ;  /* 0x0000000608107c12 */ /* 0x001fcc000f8ec0ff */
[----:B------:R-:W0:Y:S01]  /*0c30*/  POPC R16, R16 ;  /* 0x0000001000107309 */ /* 0x000e220000000000 */
[----:B--2---:R-:W0:Y:S02]  /*0c40*/  SHFL.IDX PT, R9, R23, R14, 0x1f ;  /* 0x00001f0e17097589 */ /* 0x004e2400000e0000 */
[----:B0-----:R-:W-:-:S04]  /*0c50*/  IMAD.IADD R9, R9, 0x1, R16 ;  /* 0x0000000109097824 */ /* 0x001fc800078e0210 */
[----:B-1----:R-:W-:-:S05]  /*0c60*/  IMAD.WIDE.U32 R8, R9, 0x3c, R6 ;  /* 0x0000003c09087825 */ /* 0x002fca00078e0006 */
[----:B---3--:R0:W-:Y:S04]  /*0c70*/  STG.E desc[UR4][R8.64], R19 ;  /* 0x0000001308007986 */ /* 0x0081e8000c101904 */
[----:B------:R-:W2:Y:S01]  /*0c80*/  LDG.E.U16 R21, desc[UR4][R4.64+0x4] ;  /* 0x0000040404157981 */ /* 0x000ea2000c1e1500 */
[----:B------:R-:W-:Y:S01]  /*0c90*/  HFMA2 R2, -RZ, RZ, 0, 5.9604644775390625e-08 ;  /* 0x00000001ff027431 */ /* 0x000fe200000001ff */
[----:B------:R-:W1:Y:S02]  /*0ca0*/  MUFU.RCP R25, R0 ;  /* 0x0000000000197308 */ /* 0x000e640000001000 */
[----:B--2---:R2:W-:Y:S04]  /*0cb0*/  STG.E.U16 desc[UR4][R8.64+0x4], R21 ;  /* 0x0000041508007986 */ /* 0x0045e8000c101504 */
[----:B------:R-:W3:Y:S01]  /*0cc0*/  LDG.E.U8 R3, desc[UR4][R4.64+0x6] ;  /* 0x0000060404037981 */ /* 0x000ee2000c1e1100 */
[----:B------:R-:W-:Y:S01]  /*0cd0*/  PRMT R14, R2, 0x7610, R14 ;  /* 0x00007610020e7816 */ /* 0x000fe2000000000e */
[----:B------:R-:W-:Y:S01]  /*0ce0*/  FADD R2, -R15, 1 ;  /* 0x3f8000000f027421 */ /* 0x000fe20000000100 */
[----:B------:R-:W-:Y:S01]  /*0cf0*/  BSSY.RECONVERGENT B1, `(.L_x_29) ;  /* 0x0000014000017945 */ /* 0x000fe20003800200 */
[----:B------:R2:W-:Y:S02]  /*0d00*/  STG.E desc[UR4][R8.64+0xc], R17 ;  /* 0x00000c1108007986 */ /* 0x0005e4000c101904 */
[----:B0-----:R-:W-:-:S02]  /*0d10*/  FMUL R19, R2, R15 ;  /* 0x0000000f02137220 */ /* 0x001fc40000400000 */
[----:B------:R2:W-:Y:S02]  /*0d20*/  STG.E.U8 desc[UR4][R8.64+0x38], R14 ;  /* 0x0000380e08007986 */ /* 0x0005e4000c101104 */
[----:B------:R-:W0:Y:S02]  /*0d30*/  FCHK P0, R19, R0 ;  /* 0x0000000013007302 */ /* 0x000e240000000000 */
[----:B------:R2:W-:Y:S04]  /*0d40*/  STG.E desc[UR4][R8.64+0x8], R15 ;  /* 0x0000080f08007986 */ /* 0x0005e8000c101904 */
[----:B------:R2:W-:Y:S01]  /*0d50*/  STG.E desc[UR4][R8.64+0x10], R11 ;  /* 0x0000100b08007986 */ /* 0x0005e2000c101904 */
[----:B---3--:R-:W-:Y:S01]  /*0d60*/  PRMT R23, R12, 0x7604, R3 ;  /* 0x000076040c177816 */ /* 0x008fe20000000003 */
[----:B-1----:R-:W-:-:S04]  /*0d70*/  FFMA R12, -R0, R25, 1 ;  /* 0x3f800000000c7423 */ /* 0x002fc80000000119 */
[----:B------:R2:W-:Y:S01]  /*0d80*/  STG.E.U16 desc[UR4][R8.64+0x6], R23 ;  /* 0x0000061708007986 */ /* 0x0005e2000c101504 */
[----:B------:R-:W-:-:S04]  /*0d90*/  FFMA R2, R25, R12, R25 ;  /* 0x0000000c19027223 */ /* 0x000fc80000000019 */
[----:B------:R-:W-:-:S04]  /*0da0*/  FFMA R3, R2, R19, RZ ;  /* 0x0000001302037223 */ /* 0x000fc800000000ff */
[----:B------:R-:W-:-:S04]  /*0db0*/  FFMA R12, -R0, R3, R19 ;  /* 0x00000003000c7223 */ /* 0x000fc80000000113 */
[----:B------:R-:W-:Y:S01]  /*0dc0*/  FFMA R2, R2, R12, R3 ;  /* 0x0000000c02027223 */ /* 0x000fe20000000003 */
[----:B0-2---:R-:W-:Y:S06]  /*0dd0*/  @!P0 BRA `(.L_x_30) ;  /* 0x0000000000148947 */ /* 0x005fec0003800000 */
[----:B------:R-:W-:Y:S01]  /*0de0*/  IMAD.MOV.U32 R2, RZ, RZ, R19 ;  /* 0x000000ffff027224 */ /* 0x000fe200078e0013 */
[----:B------:R-:W-:Y:S01]  /*0df0*/  MOV R16, 0xe20 ;  /* 0x00000e2000107802 */ /* 0x000fe20000000f00 */
[----:B------:R-:W-:-:S07]  /*0e00*/  IMAD.MOV.U32 R3, RZ, RZ, R0 ;  /* 0x000000ffff037224 */ /* 0x000fce00078e0000 */
[----:B------:R-:W-:Y:S05]  /*0e10*/  CALL.REL.NOINC `($__internal_1_$__cuda_sm3x_div_rn_noftz_f32_slowpath) ;  /* 0x0000000400cc7944 */ /* 0x000fea0003c00000 */
[----:B------:R-:W-:-:S07]  /*0e20*/  IMAD.MOV.U32 R2, RZ, RZ, R18 ;  /* 0x000000ffff027224 */ /* 0x000fce00078e0012 */
.L_x_30:
[----:B------:R-:W-:Y:S05]  /*0e30*/  BSYNC.RECONVERGENT B1 ;  /* 0x0000000000017941 */ /* 0x000fea0003800200 */
.L_x_29:
[----:B------:R-:W-:Y:S01]  /*0e40*/  IADD3 R3, PT, PT, R2, -0xd000000, RZ ;  /* 0xf300000002037810 */ /* 0x000fe20007ffe0ff */
[----:B------:R0:W1:Y:S01]  /*0e50*/  MUFU.RSQ R17, R2 ;  /* 0x0000000200117308 */ /* 0x0000620000001400 */
[----:B------:R-:W-:Y:S02]  /*0e60*/  BSSY.RECONVERGENT B1, `(.L_x_31) ;  /* 0x000000b000017945 */ /* 0x000fe40003800200 */
[----:B------:R-:W-:-:S13]  /*0e70*/  ISETP.GT.U32.AND P0, PT, R3, 0x727fffff, PT ;  /* 0x727fffff0300780c */ /* 0x000fda0003f04070 */
[----:B0-----:R-:W-:Y:S05]  /*0e80*/  @!P0 BRA `(.L_x_32) ;  /* 0x0000000000108947 */ /* 0x001fea0003800000 */
[----:B------:R-:W-:-:S07]  /*0e90*/  MOV R18, 0xeb0 ;  /* 0x00000eb000127802 */ /* 0x000fce0000000f00 */
[----:B-1----:R-:W-:Y:S05]  /*0ea0*/  CALL.REL.NOINC `($__internal_0_$__cuda_sm20_sqrt_rn_f32_slowpath) ;  /* 0x00000004004c7944 */ /* 0x002fea0003c00000 */
[----:B------:R-:W-:Y:S01]  /*0eb0*/  IMAD.MOV.U32 R2, RZ, RZ, R12 ;  /* 0x000000ffff027224 */ /* 0x000fe200078e000c */
[----:B------:R-:W-:Y:S06]  /*0ec0*/  BRA `(.L_x_33) ;  /* 0x0000000000107947 */ /* 0x000fec0003800000 */
.L_x_32:
[C---:B-1----:R-:W-:Y:S01]  /*0ed0*/  FMUL.FTZ R3, R17.reuse, R2 ;  /* 0x0000000211037220 */ /* 0x042fe20000410000 */
[----:B------:R-:W-:-:S03]  /*0ee0*/  FMUL.FTZ R12, R17, 0.5 ;  /* 0x3f000000110c7820 */ /* 0x000fc60000410000 */
[----:B------:R-:W-:-:S04]  /*0ef0*/  FFMA R2, -R3, R3, R2 ;  /* 0x0000000303027223 */ /* 0x000fc80000000102 */
[----:B------:R-:W-:-:S07]  /*0f00*/  FFMA R2, R2, R12, R3 ;  /* 0x0000000c02027223 */ /* 0x000fce0000000003 */
.L_x_33:
[----:B------:R-:W-:Y:S05]  /*0f10*/  BSYNC.RECONVERGENT B1 ;  /* 0x0000000000017941 */ /* 0x000fea0003800200 */
.L_x_31:
[----:B------:R-:W-:Y:S01]  /*0f20*/  FFMA R2, R2, -1.9600000381469726562, R15 ;  /* 0xbffae14802027823 */ /* 0x000fe2000000000f */
[----:B------:R-:W-:-:S04]  /*0f30*/  FADD R3, -R10, 1 ;  /* 0x3f8000000a037421 */ /* 0x000fc80000000100 */
[----:B------:R-:W-:-:S05]  /*0f40*/  FMNMX R2, RZ, R2, !PT ;  /* 0x00000002ff027209 */ /* 0x000fca0007800000 */
[----:B------:R-:W-:-:S05]  /*0f50*/  FMUL R3, R2, R3 ;  /* 0x0000000302037220 */ /* 0x000fca0000400000 */
[----:B------:R0:W-:Y:S04]  /*0f60*/  STG.E desc[UR4][R8.64+0x14], R3 ;  /* 0x0000140308007986 */ /* 0x0001e8000c101904 */
[----:B------:R-:W2:Y:S04]  /*0f70*/  LDG.E.U8 R15, desc[UR4][R4.64+0x18] ;  /* 0x00001804040f7981 */ /* 0x000ea8000c1e1100 */
[----:B--2---:R1:W-:Y:S04]  /*0f80*/  STG.E.U8 desc[UR4][R8.64+0x18], R15 ;  /* 0x0000180f08007986 */ /* 0x0043e8000c101104 */
[----:B------:R-:W2:Y:S04]  /*0f90*/  LDG.E.U8 R17, desc[UR4][R4.64+0x19] ;  /* 0x0000190404117981 */ /* 0x000ea8000c1e1100 */
[----:B--2---:R2:W-:Y:S04]  /*0fa0*/  STG.E.U8 desc[UR4][R8.64+0x19], R17 ;  /* 0x0000191108007986 */ /* 0x0045e8000c101104 */
[----:B------:R-:W3:Y:S04]  /*0fb0*/  LDG.E.U8 R19, desc[UR4][R4.64+0x1a] ;  /* 0x00001a0404137981 */ /* 0x000ee8000c1e1100 */
[----:B---3--:R3:W-:Y:S04]  /*0fc0*/  STG.E.U8 desc[UR4][R8.64+0x1a], R19 ;  /* 0x00001a1308007986 */ /* 0x0087e8000c101104 */
[----:B------:R-:W4:Y:S04]  /*0fd0*/  LDG.E.U8 R21, desc[UR4][R4.64+0x1b] ;  /* 0x00001b0404157981 */ /* 0x000f28000c1e1100 */
[----:B----4-:R4:W-:Y:S04]  /*0fe0*/  STG.E.U8 desc[UR4][R8.64+0x1b], R21 ;  /* 0x00001b1508007986 */ /* 0x0109e8000c101104 */
[----:B------:R-:W2:Y:S04]  /*0ff0*/  LDG.E.U8 R23, desc[UR4][R4.64+0x1c] ;  /* 0x00001c0404177981 */ /* 0x000ea8000c1e1100 */
[----:B--2---:R2:W-:Y:S04]  /*1000*/  STG.E.U8 desc[UR4][R8.64+0x1c], R23 ;  /* 0x00001c1708007986 */ /* 0x0045e8000c101104 */
[----:B0-----:R-:W3:Y:S04]  /*1010*/  LDG.E.U8 R3, desc[UR4][R4.64+0x1d] ;  /* 0x00001d0404037981 */ /* 0x001ee8000c1e1100 */
[----:B---3--:R0:W-:Y:S04]  /*1020*/  STG.E.U8 desc[UR4][R8.64+0x1d], R3 ;  /* 0x00001d0308007986 */ /* 0x0081e8000c101104 */
[----:B-1----:R-:W3:Y:S04]  /*1030*/  LDG.E.U8 R15, desc[UR4][R4.64+0x1e] ;  /* 0x00001e04040f7981 */ /* 0x002ee8000c1e1100 */
[----:B---3--:R1:W-:Y:S04]  /*1040*/  STG.E.U8 desc[UR4][R8.64+0x1e], R15 ;  /* 0x00001e0f08007986 */ /* 0x0083e8000c101104 */
[----:B------:R-:W3:Y:S04]  /*1050*/  LDG.E.U8 R17, desc[UR4][R4.64+0x1f] ;  /* 0x00001f0404117981 */ /* 0x000ee8000c1e1100 */
[----:B---3--:R3:W-:Y:S04]  /*1060*/  STG.E.U8 desc[UR4][R8.64+0x1f], R17 ;  /* 0x00001f1108007986 */ /* 0x0087e8000c101104 */
[----:B------:R-:W4:Y:S04]  /*1070*/  LDG.E.U8 R19, desc[UR4][R4.64+0x20] ;  /* 0x0000200404137981 */ /* 0x000f28000c1e1100 */
[----:B----4-:R4:W-:Y:S04]  /*1080*/  STG.E.U8 desc[UR4][R8.64+0x20], R19 ;  /* 0x0000201308007986 */ /* 0x0109e8000c101104 */
[----:B------:R-:W2:Y:S04]  /*1090*/  LDG.E.U8 R21, desc[UR4][R4.64+0x21] ;  /* 0x0000210404157981 */ /* 0x000ea8000c1e1100 */
[----:B--2---:R2:W-:Y:S04]  /*10a0*/  STG.E.U8 desc[UR4][R8.64+0x21], R21 ;  /* 0x0000211508007986 */ /* 0x0045e8000c101104 */
[----:B------:R-:W3:Y:S04]  /*10b0*/  LDG.E.U8 R23, desc[UR4][R4.64+0x22] ;  /* 0x0000220404177981 */ /* 0x000ee8000c1e1100 */
[----:B---3--:R3:W-:Y:S04]  /*10c0*/  STG.E.U8 desc[UR4][R8.64+0x22], R23 ;  /* 0x0000221708007986 */ /* 0x0087e8000c101104 */
[----:B0-----:R-:W4:Y:S04]  /*10d0*/  LDG.E.U8 R3, desc[UR4][R4.64+0x23] ;  /* 0x0000230404037981 */ /* 0x001f28000c1e1100 */
[----:B----4-:R0:W-:Y:S04]  /*10e0*/  STG.E.U8 desc[UR4][R8.64+0x23], R3 ;  /* 0x0000230308007986 */ /* 0x0101e8000c101104 */
[----:B-1----:R-:W4:Y:S04]  /*10f0*/  LDG.E.U8 R15, desc[UR4][R4.64+0x24] ;  /* 0x00002404040f7981 */ /* 0x002f28000c1e1100 */
[----:B----4-:R1:W-:Y:S04]  /*1100*/  STG.E.U8 desc[UR4][R8.64+0x24], R15 ;  /* 0x0000240f08007986 */ /* 0x0103e8000c101104 */
[----:B------:R-:W4:Y:S04]  /*1110*/  LDG.E.U8 R17, desc[UR4][R4.64+0x25] ;  /* 0x0000250404117981 */ /* 0x000f28000c1e1100 */
[----:B----4-:R4:W-:Y:S04]  /*1120*/  STG.E.U8 desc[UR4][R8.64+0x25], R17 ;  /* 0x0000251108007986 */ /* 0x0109e8000c101104 */
[----:B------:R-:W2:Y:S04]  /*1130*/  LDG.E.U8 R19, desc[UR4][R4.64+0x26] ;  /* 0x0000260404137981 */ /* 0x000ea8000c1e1100 */
[----:B--2---:R2:W-:Y:S04]  /*1140*/  STG.E.U8 desc[UR4][R8.64+0x26], R19 ;  /* 0x0000261308007986 */ /* 0x0045e8000c101104 */
[----:B------:R-:W3:Y:S04]  /*1150*/  LDG.E.U8 R21, desc[UR4][R4.64+0x27] ;  /* 0x0000270404157981 */ /* 0x000ee8000c1e1100 */
[----:B---3--:R3:W-:Y:S04]  /*1160*/  STG.E.U8 desc[UR4][R8.64+0x27], R21 ;  /* 0x0000271508007986 */ /* 0x0087e8000c101104 */
[----:B------:R-:W4:Y:S04]  /*1170*/  LDG.E.U8 R23, desc[UR4][R4.64+0x28] ;  /* 0x0000280404177981 */ /* 0x000f28000c1e1100 */
[----:B----4-:R4:W-:Y:S04]  /*1180*/  STG.E.U8 desc[UR4][R8.64+0x28], R23 ;  /* 0x0000281708007986 */ /* 0x0109e8000c101104 */
[----:B0-----:R-:W2:Y:S04]  /*1190*/  LDG.E.U8 R3, desc[UR4][R4.64+0x29] ;  /* 0x0000290404037981 */ /* 0x001ea8000c1e1100 */
[----:B--2---:R0:W-:Y:S04]  /*11a0*/  STG.E.U8 desc[UR4][R8.64+0x29], R3 ;  /* 0x0000290308007986 */ /* 0x0041e8000c101104 */
[----:B-1----:R-:W2:Y:S04]  /*11b0*/  LDG.E.U8 R15, desc[UR4][R4.64+0x2a] ;  /* 0x00002a04040f7981 */ /* 0x002ea8000c1e1100 */
        /* <DEDUP_REMOVED lines=19> */
[----:B------:R-:W2:Y:S04]  /*12f0*/  LDG.E.U8 R23, desc[UR4][R4.64+0x34] ;  /* 0x0000340404177981 */ /* 0x000ea8000c1e1100 */
[----:B--2---:R4:W-:Y:S04]  /*1300*/  STG.E.U8 desc[UR4][R8.64+0x34], R23 ;  /* 0x0000341708007986 */ /* 0x0049e8000c101104 */
[----:B0-----:R-:W2:Y:S04]  /*1310*/  LDG.E.U8 R3, desc[UR4][R4.64+0x35] ;  /* 0x0000350404037981 */ /* 0x001ea8000c1e1100 */
[----:B--2---:R4:W-:Y:S04]  /*1320*/  STG.E.U8 desc[UR4][R8.64+0x35], R3 ;  /* 0x0000350308007986 */ /* 0x0049e8000c101104 */
[----:B-1----:R-:W2:Y:S04]  /*1330*/  LDG.E.U8 R15, desc[UR4][R4.64+0x36] ;  /* 0x00003604040f7981 */ /* 0x002ea8000c1e1100 */
[----:B--2---:R4:W-:Y:S04]  /*1340*/  STG.E.U8 desc[UR4][R8.64+0x36], R15 ;  /* 0x0000360f08007986 */ /* 0x0049e8000c101104 */
[----:B---3--:R-:W2:Y:S04]  /*1350*/  LDG.E.U8 R17, desc[UR4][R4.64+0x37] ;  /* 0x0000370404117981 */ /* 0x008ea8000c1e1100 */
[----:B--2---:R4:W-:Y:S04]  /*1360*/  STG.E.U8 desc[UR4][R8.64+0x37], R17 ;  /* 0x0000371108007986 */ /* 0x0049e8000c101104 */
[----:B------:R4:W5:Y:S02]  /*1370*/  LDG.E.U8 R14, desc[UR4][R4.64+0x11] ;  /* 0x00001104040e7981 */ /* 0x000964000c1e1100 */
.L_x_26:
[----:B------:R-:W-:Y:S05]  /*1380*/  BSYNC.RECONVERGENT B0 ;  /* 0x0000000000007941 */ /* 0x000fea0003800200 */
.L_x_25:
[----:B------:R-:W-:Y:S01]  /*1390*/  VIADD R13, R13, 0x1 ;  /* 0x000000010d0d7836 */ /* 0x000fe20000000000 */
[----:B-----5:R-:W-:-:S04]  /*13a0*/  LOP3.LUT R2, R14, 0xff, RZ, 0xc0, !PT ;  /* 0x000000ff0e027812 */ /* 0x020fc800078ec0ff */
[----:B------:R-:W-:-:S13]  /*13b0*/  ISETP.GE.U32.AND P0, PT, R13, R2, PT ;  /* 0x000000020d00720c */ /* 0x000fda0003f06070 */
[----:B------:R-:W-:Y:S05]  /*13c0*/  @!P0 BRA `(.L_x_34) ;  /* 0xffffffec00e88947 */ /* 0x000fea000383ffff */
[----:B------:R-:W-:Y:S05]  /*13d0*/  EXIT ;  /* 0x000000000000794d */ /* 0x000fea0003800000 */
        .weak           $__internal_0_$__cuda_sm20_sqrt_rn_f32_slowpath
        .type           $__internal_0_$__cuda_sm20_sqrt_rn_f32_slowpath,@function
        .size           $__internal_0_$__cuda_sm20_sqrt_rn_f32_slowpath,($__internal_1_$__cuda_sm3x_div_rn_noftz_f32_slowpath - $__internal_0_$__cuda_sm20_sqrt_rn_f32_slowpath)
$__internal_0_$__cuda_sm20_sqrt_rn_f32_slowpath:
[----:B------:R-:W-:-:S13]  /*13e0*/  LOP3.LUT P0, RZ, R2, 0x7fffffff, RZ, 0xc0, !PT ;  /* 0x7fffffff02ff7812 */ /* 0x000fda000780c0ff */
[----:B------:R-:W-:Y:S01]  /*13f0*/  @!P0 IMAD.MOV.U32 R3, RZ, RZ, R2 ;  /* 0x000000ffff038224 */ /* 0x000fe200078e0002 */
[----:B------:R-:W-:Y:S06]  /*1400*/  @!P0 BRA `(.L_x_35) ;  /* 0x0000000000408947 */ /* 0x000fec0003800000 */
[----:B------:R-:W-:-:S13]  /*1410*/  FSETP.GEU.FTZ.AND P0, PT, R2, RZ, PT ;  /* 0x000000ff0200720b */ /* 0x000fda0003f1e000 */
[----:B------:R-:W-:Y:S01]  /*1420*/  @!P0 MOV R3, 0x7fffffff ;  /* 0x7fffffff00038802 */ /* 0x000fe20000000f00 */
[----:B------:R-:W-:Y:S06]  /*1430*/  @!P0 BRA `(.L_x_35) ;  /* 0x0000000000348947 */ /* 0x000fec0003800000 */
[----:B------:R-:W-:-:S13]  /*1440*/  FSETP.GTU.FTZ.AND P0, PT, |R2|, +INF , PT ;  /* 0x7f8000000200780b */ /* 0x000fda0003f1c200 */
[----:B------:R-:W-:Y:S01]  /*1450*/  @P0 FADD.FTZ R3, R2, 1 ;  /* 0x3f80000002030421 */ /* 0x000fe20000010000 */
[----:B------:R-:W-:Y:S06]  /*1460*/  @P0 BRA `(.L_x_35) ;  /* 0x0000000000280947 */ /* 0x000fec0003800000 */
[----:B------:R-:W-:-:S13]  /*1470*/  FSETP.NEU.FTZ.AND P0, PT, |R2|, +INF , PT ;  /* 0x7f8000000200780b */ /* 0x000fda0003f1d200 */
[----:B------:R-:W-:-:S04]  /*1480*/  @P0 FFMA R12, R2, 1.84467440737095516160e+19, RZ ;  /* 0x5f800000020c0823 */ /* 0x000fc800000000ff */
[----:B------:R-:W0:Y:S02]  /*1490*/  @P0 MUFU.RSQ R3, R12 ;  /* 0x0000000c00030308 */ /* 0x000e240000001400 */
[----:B0-----:R-:W-:Y:S01]  /*14a0*/  @P0 FMUL.FTZ R17, R12, R3 ;  /* 0x000000030c110220 */ /* 0x001fe20000410000 */
[----:B------:R-:W-:Y:S01]  /*14b0*/  @P0 FMUL.FTZ R16, R3, 0.5 ;  /* 0x3f00000003100820 */ /* 0x000fe20000410000 */
[----:B------:R-:W-:Y:S02]  /*14c0*/  @!P0 IMAD.MOV.U32 R3, RZ, RZ, R2 ;  /* 0x000000ffff038224 */ /* 0x000fe400078e0002 */
[----:B------:R-:W-:-:S04]  /*14d0*/  @P0 FADD.FTZ R14, -R17, -RZ ;  /* 0x800000ff110e0221 */ /* 0x000fc80000010100 */
[----:B------:R-:W-:-:S04]  /*14e0*/  @P0 FFMA R14, R17, R14, R12 ;  /* 0x0000000e110e0223 */ /* 0x000fc8000000000c */
[----:B------:R-:W-:-:S04]  /*14f0*/  @P0 FFMA R14, R14, R16, R17 ;  /* 0x000000100e0e0223 */ /* 0x000fc80000000011 */
[----:B------:R-:W-:-:S07]  /*1500*/  @P0 FMUL.FTZ R3, R14, 2.3283064365386962891e-10 ;  /* 0x2f8000000e030820 */ /* 0x000fce0000410000 */
.L_x_35:
[----:B------:R-:W-:Y:S02]  /*1510*/  IMAD.MOV.U32 R12, RZ, RZ, R3 ;  /* 0x000000ffff0c7224 */ /* 0x000fe400078e0003 */
[----:B------:R-:W-:Y:S02]  /*1520*/  HFMA2 R3, -RZ, RZ, 0, 0 ;  /* 0x00000000ff037431 */ /* 0x000fe400000001ff */
[----:B------:R-:W-:-:S04]  /*1530*/  IMAD.MOV.U32 R2, RZ, RZ, R18 ;  /* 0x000000ffff027224 */ /* 0x000fc800078e0012 */
[----:B------:R-:W-:Y:S05]  /*1540*/  RET.REL.NODEC R2 `(_Z20call_variants_kernelPK13VariantPileupPK18ResistanceMutationiP14ResistanceCallPjff) ;  /* 0xffffffe802ac7950 */ /* 0x000fea0003c3ffff */
        .weak           $__internal_1_$__cuda_sm3x_div_rn_noftz_f32_slowpath
        .type           $__internal_1_$__cuda_sm3x_div_rn_noftz_f32_slowpath,@function
        .size           $__internal_1_$__cuda_sm3x_div_rn_noftz_f32_slowpath,(.L_x_323 - $__internal_1_$__cuda_sm3x_div_rn_noftz_f32_slowpath)
$__internal_1_$__cuda_sm3x_div_rn_noftz_f32_slowpath:
[----:B------:R-:W-:Y:S01]  /*1550*/  SHF.R.U32.HI R18, RZ, 0x17, R3 ;  /* 0x00000017ff127819 */ /* 0x000fe20000011603 */
[----:B------:R-:W-:Y:S01]  /*1560*/  BSSY.RECONVERGENT B2, `(.L_x_36) ;  /* 0x0000062000027945 */ /* 0x000fe20003800200 */
[----:B------:R-:W-:Y:S02]  /*1570*/  SHF.R.U32.HI R19, RZ, 0x17, R2 ;  /* 0x00000017ff137819 */ /* 0x000fe40000011602 */
[----:B------:R-:W-:Y:S02]  /*1580*/  LOP3.LUT R18, R18, 0xff, RZ, 0xc0, !PT ;  /* 0x000000ff12127812 */ /* 0x000fe400078ec0ff */
[----:B------:R-:W-:-:S03]  /*1590*/  LOP3.LUT R23, R19, 0xff, RZ, 0xc0, !PT ;  /* 0x000000ff13177812 */ /* 0x000fc600078ec0ff */
[----:B------:R-:W-:Y:S02]  /*15a0*/  VIADD R21, R18, 0xffffffff ;  /* 0xffffffff12157836 */ /* 0x000fe40000000000 */
[----:B------:R-:W-:-:S03]  /*15b0*/  VIADD R20, R23, 0xffffffff ;  /* 0xffffffff17147836 */ /* 0x000fc60000000000 */
[----:B------:R-:W-:-:S04]  /*15c0*/  ISETP.GT.U32.AND P0, PT, R21, 0xfd, PT ;  /* 0x000000fd1500780c */ /* 0x000fc80003f04070 */
[----:B------:R-:W-:-:S13]  /*15d0*/  ISETP.GT.U32.OR P0, PT, R20, 0xfd, P0 ;  /* 0x000000fd1400780c */ /* 0x000fda0000704470 */
[----:B------:R-:W-:Y:S01]  /*15e0*/  @!P0 IMAD.MOV.U32 R19, RZ, RZ, RZ ;  /* 0x000000ffff138224 */ /* 0x000fe200078e00ff */
[----:B------:R-:W-:Y:S06]  /*15f0*/  @!P0 BRA `(.L_x_37) ;  /* 0x00000000005c8947 */ /* 0x000fec0003800000 */
[----:B------:R-:W-:Y:S02]  /*1600*/  FSETP.GTU.FTZ.AND P0, PT, |R2|, +INF , PT ;  /* 0x7f8000000200780b */ /* 0x000fe40003f1c200 */
[----:B------:R-:W-:-:S04]  /*1610*/  FSETP.GTU.FTZ.AND P1, PT, |R3|, +INF , PT ;  /* 0x7f8000000300780b */ /* 0x000fc80003f3c200 */
[----:B------:R-:W-:-:S13]  /*1620*/  PLOP3.LUT P0, PT, P0, P1, PT, 0xf8, 0x8f ;  /* 0x00000000008f781c */ /* 0x000fda0000703f70 */
[----:B------:R-:W-:Y:S05]  /*1630*/  @P0 BRA `(.L_x_38) ;  /* 0x00000004004c0947 */ /* 0x000fea0003800000 */
[----:B------:R-:W-:-:S13]  /*1640*/  LOP3.LUT P0, RZ, R3, 0x7fffffff, R2, 0xc8, !PT ;  /* 0x7fffffff03ff7812 */ /* 0x000fda000780c802 */
[----:B------:R-:W-:Y:S05]  /*1650*/  @!P0 BRA `(.L_x_39) ;  /* 0x00000004003c8947 */ /* 0x000fea0003800000 */
[C---:B------:R-:W-:Y:S02]  /*1660*/  FSETP.NEU.FTZ.AND P2, PT, |R2|.reuse, +INF , PT ;  /* 0x7f8000000200780b */ /* 0x040fe40003f5d200 */
[----:B------:R-:W-:Y:S02]  /*1670*/  FSETP.NEU.FTZ.AND P1, PT, |R3|, +INF , PT ;  /* 0x7f8000000300780b */ /* 0x000fe40003f3d200 */
[----:B------:R-:W-:-:S11]  /*1680*/  FSETP.NEU.FTZ.AND P0, PT, |R2|, +INF , PT ;  /* 0x7f8000000200780b */ /* 0x000fd60003f1d200 */
[----:B------:R-:W-:Y:S05]  /*1690*/  @!P1 BRA !P2, `(.L_x_39) ;  /* 0x00000004002c9947 */ /* 0x000fea0005000000 */
[----:B------:R-:W-:-:S04]  /*16a0*/  LOP3.LUT P2, RZ, R2, 0x7fffffff, RZ, 0xc0, !PT ;  /* 0x7fffffff02ff7812 */ /* 0x000fc8000784c0ff */
[----:B------:R-:W-:-:S13]  /*16b0*/  PLOP3.LUT P1, PT, P1, P2, PT, 0x2f, 0xf2 ;  /* 0x0000000000f2781c */ /* 0x000fda0000f24577 */
[----:B------:R-:W-:Y:S05]  /*16c0*/  @P1 BRA `(.L_x_40) ;  /* 0x0000000400181947 */ /* 0x000fea0003800000 */
[----:B------:R-:W-:-:S04]  /*16d0*/  LOP3.LUT P1, RZ, R3, 0x7fffffff, RZ, 0xc0, !PT ;  /* 0x7fffffff03ff7812 */ /* 0x000fc8000782c0ff */
[----:B------:R-:W-:-:S13]  /*16e0*/  PLOP3.LUT P0, PT, P0, P1, PT, 0x2f, 0xf2 ;  /* 0x0000000000f2781c */ /* 0x000fda0000702577 */
[----:B------:R-:W-:Y:S05]  /*16f0*/  @P0 BRA `(.L_x_41) ;  /* 0x0000000400000947 */ /* 0x000fea0003800000 */
[----:B------:R-:W-:Y:S02]  /*1700*/  ISETP.GE.AND P0, PT, R20, RZ, PT ;  /* 0x000000ff1400720c */ /* 0x000fe40003f06270 */
[----:B------:R-:W-:-:S11]  /*1710*/  ISETP.GE.AND P1, PT, R21, RZ, PT ;  /* 0x000000ff1500720c */ /* 0x000fd60003f26270 */
[----:B------:R-:W-:Y:S01]  /*1720*/  @P0 MOV R19, RZ ;  /* 0x000000ff00130202 */ /* 0x000fe20000000f00 */
[----:B------:R-:W-:Y:S02]  /*1730*/  @!P0 IMAD.MOV.U32 R19, RZ, RZ, -0x40 ;  /* 0xffffffc0ff138424 */ /* 0x000fe400078e00ff */
[----:B------:R-:W-:Y:S01]  /*1740*/  @!P0 FFMA R2, R2, 1.84467440737095516160e+19, RZ ;  /* 0x5f80000002028823 */ /* 0x000fe200000000ff */
[----:B------:R-:W-:Y:S01]  /*1750*/  @!P1 FFMA R3, R3, 1.84467440737095516160e+19, RZ ;  /* 0x5f80000003039823 */ /* 0x000fe200000000ff */
[----:B------:R-:W-:-:S07]  /*1760*/  @!P1 VIADD R19, R19, 0x40 ;  /* 0x0000004013139836 */ /* 0x000fce0000000000 */
.L_x_37:
[----:B------:R-:W-:Y:S01]  /*1770*/  LEA R20, R18, 0xc0800000, 0x17 ;  /* 0xc080000012147811 */ /* 0x000fe200078eb8ff */
[----:B------:R-:W-:Y:S01]  /*1780*/  BSSY.RECONVERGENT B3, `(.L_x_42) ;  /* 0x0000036000037945 */ /* 0x000fe20003800200 */
[----:B------:R-:W-:-:S03]  /*1790*/  IADD3 R23, PT, PT, R23, -0x7f, RZ ;  /* 0xffffff8117177810 */ /* 0x000fc60007ffe0ff */
[----:B------:R-:W-:Y:S02]  /*17a0*/  IMAD.IADD R22, R3, 0x1, -R20 ;  /* 0x0000000103167824 */ /* 0x000fe400078e0a14 */
[C---:B------:R-:W-:Y:S02]  /*17b0*/  IMAD R2, R23.reuse, -0x800000, R2 ;  /* 0xff80000017027824 */ /* 0x040fe400078e0202 */
[----:B------:R0:W1:Y:S01]  /*17c0*/  MUFU.RCP R3, R22 ;  /* 0x0000001600037308 */ /* 0x0000620000001000 */
[----:B------:R-:W-:Y:S01]  /*17d0*/  FADD.FTZ R21, -R22, -RZ ;  /* 0x800000ff16157221 */ /* 0x000fe20000010100 */
[----:B0-----:R-:W-:-:S05]  /*17e0*/  IADD3 R22, PT, PT, R23, 0x7f, -R18 ;  /* 0x0000007f17167810 */ /* 0x001fca0007ffe812 */
[----:B------:R-:W-:Y:S02]  /*17f0*/  IMAD.IADD R19, R22, 0x1, R19 ;  /* 0x0000000116137824 */ /* 0x000fe400078e0213 */
[----:B-1----:R-:W-:-:S04]  /*1800*/  FFMA R20, R3, R21, 1 ;  /* 0x3f80000003147423 */ /* 0x002fc80000000015 */
[----:B------:R-:W-:-:S04]  /*1810*/  FFMA R3, R3, R20, R3 ;  /* 0x0000001403037223 */ /* 0x000fc80000000003 */
[----:B------:R-:W-:-:S04]  /*1820*/  FFMA R20, R2, R3, RZ ;  /* 0x0000000302147223 */ /* 0x000fc800000000ff */
[----:B------:R-:W-:-:S04]  /*1830*/  FFMA R24, R21, R20, R2 ;  /* 0x0000001415187223 */ /* 0x000fc80000000002 */
[----:B------:R-:W-:-:S04]  /*1840*/  FFMA R20, R3, R24, R20 ;  /* 0x0000001803147223 */ /* 0x000fc80000000014 */
[----:B------:R-:W-:-:S04]  /*1850*/  FFMA R21, R21, R20, R2 ;  /* 0x0000001415157223 */ /* 0x000fc80000000002 */
[----:B------:R-:W-:-:S05]  /*1860*/  FFMA R2, R3, R21, R20 ;  /* 0x0000001503027223 */ /* 0x000fca0000000014 */
[----:B------:R-:W-:-:S04]  /*1870*/  SHF.R.U32.HI R18, RZ, 0x17, R2 ;  /* 0x00000017ff127819 */ /* 0x000fc80000011602 */
[----:B------:R-:W-:-:S05]  /*1880*/  LOP3.LUT R18, R18, 0xff, RZ, 0xc0, !PT ;  /* 0x000000ff12127812 */ /* 0x000fca00078ec0ff */
[----:B------:R-:W-:-:S04]  /*1890*/  IMAD.IADD R22, R18, 0x1, R19 ;  /* 0x0000000112167824 */ /* 0x000fc800078e0213 */
[----:B------:R-:W-:-:S05]  /*18a0*/  VIADD R18, R22, 0xffffffff ;  /* 0xffffffff16127836 */ /* 0x000fca0000000000 */
[----:B------:R-:W-:-:S13]  /*18b0*/  ISETP.GE.U32.AND P0, PT, R18, 0xfe, PT ;  /* 0x000000fe1200780c */ /* 0x000fda0003f06070 */
[----:B------:R-:W-:Y:S05]  /*18c0*/  @!P0 BRA `(.L_x_43) ;  /* 0x0000000000808947 */ /* 0x000fea0003800000 */
[----:B------:R-:W-:-:S13]  /*18d0*/  ISETP.GT.AND P0, PT, R22, 0xfe, PT ;  /* 0x000000fe1600780c */ /* 0x000fda0003f04270 */
[----:B------:R-:W-:Y:S05]  /*18e0*/  @P0 BRA `(.L_x_44) ;  /* 0x00000000006c0947 */ /* 0x000fea0003800000 */
[----:B------:R-:W-:-:S13]  /*18f0*/  ISETP.GE.AND P0, PT, R22, 0x1, PT ;  /* 0x000000011600780c */ /* 0x000fda0003f06270 */
[----:B------:R-:W-:Y:S05]  /*1900*/  @P0 BRA `(.L_x_45) ;  /* 0x0000000000740947 */ /* 0x000fea0003800000 */
[----:B------:R-:W-:Y:S02]  /*1910*/  ISETP.GE.AND P0, PT, R22, -0x18, PT ;  /* 0xffffffe81600780c */ /* 0x000fe40003f06270 */
[----:B------:R-:W-:-:S11]  /*1920*/  LOP3.LUT R2, R2, 0x80000000, RZ, 0xc0, !PT ;  /* 0x8000000002027812 */ /* 0x000fd600078ec0ff */
[----:B------:R-:W-:Y:S05]  /*1930*/  @!P0 BRA `(.L_x_45) ;  /* 0x0000000000688947 */ /* 0x000fea0003800000 */
[CCC-:B------:R-:W-:Y:S01]  /*1940*/  FFMA.RZ R18, R3.reuse, R21.reuse, R20.reuse ;  /* 0x0000001503127223 */ /* 0x1c0fe2000000c014 */
[C---:B------:R-:W-:Y:S02]  /*1950*/  ISETP.NE.AND P2, PT, R22.reuse, RZ, PT ;  /* 0x000000ff1600720c */ /* 0x040fe40003f45270 */
[----:B------:R-:W-:Y:S02]  /*1960*/  ISETP.NE.AND P1, PT, R22, RZ, PT ;  /* 0x000000ff1600720c */ /* 0x000fe40003f25270 */
[----:B------:R-:W-:Y:S01]  /*1970*/  LOP3.LUT R19, R18, 0x7fffff, RZ, 0xc0, !PT ;  /* 0x007fffff12137812 */ /* 0x000fe200078ec0ff */
[CCC-:B------:R-:W-:Y:S01]  /*1980*/  FFMA.RP R18, R3.reuse, R21.reuse, R20.reuse ;  /* 0x0000001503127223 */ /* 0x1c0fe20000008014 */
[----:B------:R-:W-:Y:S01]  /*1990*/  FFMA.RM R3, R3, R21, R20 ;  /* 0x0000001503037223 */ /* 0x000fe20000004014 */
[----:B------:R-:W-:Y:S01]  /*19a0*/  IADD3 R20, PT, PT, R22, 0x20, RZ ;  /* 0x0000002016147810 */ /* 0x000fe20007ffe0ff */
[----:B------:R-:W-:Y:S01]  /*19b0*/  IMAD.MOV R21, RZ, RZ, -R22 ;  /* 0x000000ffff157224 */ /* 0x000fe200078e0a16 */
[----:B------:R-:W-:-:S02]  /*19c0*/  LOP3.LUT R19, R19, 0x800000, RZ, 0xfc, !PT ;  /* 0x0080000013137812 */ /* 0x000fc400078efcff */
[----:B------:R-:W-:Y:S02]  /*19d0*/  FSETP.NEU.FTZ.AND P0, PT, R18, R3, PT ;  /* 0x000000031200720b */ /* 0x000fe40003f1d000 */
[----:B------:R-:W-:Y:S02]  /*19e0*/  SHF.L.U32 R20, R19, R20, RZ ;  /* 0x0000001413147219 */ /* 0x000fe400000006ff */
[----:B------:R-:W-:Y:S02]  /*19f0*/  SEL R18, R21, RZ, P2 ;  /* 0x000000ff15127207 */ /* 0x000fe40001000000 */
[----:B------:R-:W-:Y:S02]  /*1a00*/  ISETP.NE.AND P1, PT, R20, RZ, P1 ;  /* 0x000000ff1400720c */ /* 0x000fe40000f25270 */
[----:B------:R-:W-:Y:S02]  /*1a10*/  SHF.R.U32.HI R18, RZ, R18, R19 ;  /* 0x00000012ff127219 */ /* 0x000fe40000011613 */
[----:B------:R-:W-:-:S02]  /*1a20*/  PLOP3.LUT P0, PT, P0, P1, PT, 0xf8, 0x8f ;  /* 0x00000000008f781c */ /* 0x000fc40000703f70 */
[----:B------:R-:W-:Y:S02]  /*1a30*/  SHF.R.U32.HI R20, RZ, 0x1, R18 ;  /* 0x00000001ff147819 */ /* 0x000fe40000011612 */
[----:B------:R-:W-:-:S04]  /*1a40*/  SEL R3, RZ, 0x1, !P0 ;  /* 0x00000001ff037807 */ /* 0x000fc80004000000 */
[----:B------:R-:W-:-:S04]  /*1a50*/  LOP3.LUT R3, R3, 0x1, R20, 0xf8, !PT ;  /* 0x0000000103037812 */ /* 0x000fc800078ef814 */
[----:B------:R-:W-:-:S05]  /*1a60*/  LOP3.LUT R3, R3, R18, RZ, 0xc0, !PT ;  /* 0x0000001203037212 */ /* 0x000fca00078ec0ff */
[----:B------:R-:W-:-:S05]  /*1a70*/  IMAD.IADD R3, R20, 0x1, R3 ;  /* 0x0000000114037824 */ /* 0x000fca00078e0203 */
[----:B------:R-:W-:Y:S01]  /*1a80*/  LOP3.LUT R2, R3, R2, RZ, 0xfc, !PT ;  /* 0x0000000203027212 */ /* 0x000fe200078efcff */
[----:B------:R-:W-:Y:S06]  /*1a90*/  BRA `(.L_x_45) ;  /* 0x0000000000107947 */ /* 0x000fec0003800000 */
.L_x_44:
[----:B------:R-:W-:-:S04]  /*1aa0*/  LOP3.LUT R2, R2, 0x80000000, RZ, 0xc0, !PT ;  /* 0x8000000002027812 */ /* 0x000fc800078ec0ff */
[----:B------:R-:W-:Y:S01]  /*1ab0*/  LOP3.LUT R2, R2, 0x7f800000, RZ, 0xfc, !PT ;  /* 0x7f80000002027812 */ /* 0x000fe200078efcff */
[----:B------:R-:W-:Y:S06]  /*1ac0*/  BRA `(.L_x_45) ;  /* 0x0000000000047947 */ /* 0x000fec0003800000 */
.L_x_43:
[----:B------:R-:W-:-:S07]  /*1ad0*/  IMAD R2, R19, 0x800000, R2 ;  /* 0x0080000013027824 */ /* 0x000fce00078e0202 */
.L_x_45:
[----:B------:R-:W-:Y:S05]  /*1ae0*/  BSYNC.RECONVERGENT B3 ;  /* 0x0000000000037941 */ /* 0x000fea0003800200 */
.L_x_42:
[----:B------:R-:W-:Y:S05]  /*1af0*/  BRA `(.L_x_46) ;  /* 0x0000000000207947 */ /* 0x000fea0003800000 */
.L_x_41:
[----:B------:R-:W-:-:S04]  /*1b00*/  LOP3.LUT R2, R3, 0x80000000, R2, 0x48, !PT ;  /* 0x8000000003027812 */ /* 0x000fc800078e4802 */
[----:B------:R-:W-:Y:S01]  /*1b10*/  LOP3.LUT R2, R2, 0x7f800000, RZ, 0xfc, !PT ;  /* 0x7f80000002027812 */ /* 0x000fe200078efcff */
[----:B------:R-:W-:Y:S06]  /*1b20*/  BRA `(.L_x_46) ;  /* 0x0000000000147947 */ /* 0x000fec0003800000 */
.L_x_40:
[----:B------:R-:W-:Y:S01]  /*1b30*/  LOP3.LUT R2, R3, 0x80000000, R2, 0x48, !PT ;  /* 0x8000000003027812 */ /* 0x000fe200078e4802 */
[----:B------:R-:W-:Y:S06]  /*1b40*/  BRA `(.L_x_46) ;  /* 0x00000000000c7947 */ /* 0x000fec0003800000 */
.L_x_39:
[----:B------:R-:W0:Y:S01]  /*1b50*/  MUFU.RSQ R2, -QNAN ;  /* 0xffc0000000027908 */ /* 0x000e220000001400 */
[----:B------:R-:W-:Y:S05]  /*1b60*/  BRA `(.L_x_46) ;  /* 0x0000000000047947 */ /* 0x000fea0003800000 */
.L_x_38:
[----:B------:R-:W-:-:S07]  /*1b70*/  FADD.FTZ R2, R2, R3 ;  /* 0x0000000302027221 */ /* 0x000fce0000010000 */
.L_x_46:
[----:B------:R-:W-:Y:S05]  /*1b80*/  BSYNC.RECONVERGENT B2 ;  /* 0x0000000000027941 */ /* 0x000fea0003800200 */
.L_x_36:
[----:B0-----:R-:W-:Y:S01]  /*1b90*/  MOV R18, R2 ;  /* 0x0000000200127202 */ /* 0x001fe20000000f00 */
[----:B------:R-:W-:Y:S02]  /*1ba0*/  IMAD.MOV.U32 R2, RZ, RZ, R16 ;  /* 0x000000ffff027224 */ /* 0x000fe400078e0010 */
[----:B------:R-:W-:-:S04]  /*1bb0*/  IMAD.MOV.U32 R3, RZ, RZ, 0x0 ;  /* 0x00000000ff037424 */ /* 0x000fc800078e00ff */
[----:B------:R-:W-:Y:S05]  /*1bc0*/  RET.REL.NODEC R2 `(_Z20call_variants_kernelPK13VariantPileupPK18ResistanceMutationiP14ResistanceCallPjff) ;  /* 0xffffffe4020c7950 */ /* 0x000fea0003c3ffff */
.L_x_47:
        /* <DEDUP_REMOVED lines=11> */
.L_x_323:


//--------------------- .text._Z19build_pileup_kernelPK16ProteinAlignmentPKjiP13VariantPileupPK18ResistanceMutationi --------------------------
	.section	.text._Z19build_pileup_kernelPK16ProteinAlignmentPKjiP13VariantPileupPK18ResistanceMutationi,"ax",@progbits
	.align	128
        .global         _Z19build_pileup_kernelPK16ProteinAlignmentPKjiP13VariantPileupPK18ResistanceMutationi
        .type           _Z19build_pileup_kernelPK16ProteinAlignmentPKjiP13VariantPileupPK18ResistanceMutationi,@function
        .size           _Z19build_pileup_kernelPK16ProteinAlignmentPKjiP13VariantPileupPK18ResistanceMutationi,(.L_x_327 - _Z19build_pileup_kernelPK16ProteinAlignmentPKjiP13VariantPileupPK18ResistanceMutationi)
        .other          _Z19build_pileup_kernelPK16ProteinAlignmentPKjiP13VariantPileupPK18ResistanceMutationi,@"STO_CUDA_ENTRY STV_DEFAULT"
_Z19build_pileup_kernelPK16ProteinAlignmentPKjiP13VariantPileupPK18ResistanceMutationi:
.text._Z19build_pileup_kernelPK16ProteinAlignmentPKjiP13VariantPileupPK18ResistanceMutationi:
        /* <DEDUP_REMOVED lines=10> */
[----:B0-----:R-:W-:-:S06]  /*00a0*/  IMAD.WIDE R4, R0, 0x4, R4 ;  /* 0x0000000400047825 */ /* 0x001fcc00078e0204 */
[----:B-1----:R-:W2:Y:S02]  /*00b0*/  LDG.E R4, desc[UR6][R4.64] ;  /* 0x0000000604047981 */ /* 0x002ea4000c1e1900 */
[----:B--2---:R-:W-:-:S13]  /*00c0*/  ISETP.NE.AND P0, PT, R4, RZ, PT ;  /* 0x000000ff0400720c */ /* 0x004fda0003f05270 */
[----:B------:R-:W-:Y:S05]  /*00d0*/  @!P0 EXIT ;  /* 0x000000000000894d */ /* 0x000fea0003800000 */
[----:B------:R-:W0:Y:S01]  /*00e0*/  LDCU.64 UR4, c[0x0][0x380] ;  /* 0x00007000ff0477ac */ /* 0x000e220008000a00 */
[----:B------:R-:W-:Y:S01]  /*00f0*/  IMAD.MOV.U32 R5, RZ, RZ, RZ ;  /* 0x000000ffff057224 */ /* 0x000fe200078e00ff */
[----:B0-----:R-:W-:-:S04]  /*0100*/  UIADD3 UR4, UP0, UPT, UR4, 0x1a, URZ ;  /* 0x0000001a04047890 */ /* 0x001fc8000ff1e0ff */
[----:B------:R-:W-:-:S12]  /*0110*/  UIADD3.X UR5, UPT, UPT, URZ, UR5, URZ, UP0, !UPT ;  /* 0x00000005ff057290 */ /* 0x000fd800087fe4ff */
.L_x_82:
[----:B0-----:R-:W0:Y:S01]  /*0120*/  LDC.64 R2, c[0x0][0x380] ;  /* 0x0000e000ff027b82 */ /* 0x001e220000000a00 */
[----:B------:R-:W-:-:S04]  /*0130*/  IMAD R6, R0, 0xa, R5 ;  /* 0x0000000a00067824 */ /* 0x000fc800078e0205 */
[----:B0-----:R-:W-:-:S05]  /*0140*/  IMAD.WIDE.U32 R2, R6, 0x6c, R2 ;  /* 0x0000006c06027825 */ /* 0x001fca00078e0002 */
[----:B------:R-:W2:Y:S01]  /*0150*/  LDG.E.U8 R7, desc[UR6][R2.64+0x18] ;  /* 0x0000180602077981 */ /* 0x000ea2000c1e1100 */
[----:B------:R-:W-:Y:S01]  /*0160*/  VIADD R5, R5, 0x1 ;  /* 0x0000000105057836 */ /* 0x000fe20000000000 */
[----:B------:R-:W-:Y:S04]  /*0170*/  BSSY.RECONVERGENT B0, `(.L_x_48) ;  /* 0x0000085000007945 */ /* 0x000fe80003800200 */
[----:B------:R-:W-:Y:S02]  /*0180*/  ISETP.NE.AND P1, PT, R5, R4, PT ;  /* 0x000000040500720c */ /* 0x000fe40003f25270 */
[----:B--2---:R-:W-:-:S13]  /*0190*/  ISETP.NE.AND P0, PT, R7, RZ, PT ;  /* 0x000000ff0700720c */ /* 0x004fda0003f05270 */
[----:B------:R-:W-:Y:S05]  /*01a0*/  @!P0 BRA `(.L_x_49) ;  /* 0x0000000800048947 */ /* 0x000fea0003800000 */
[----:B------:R-:W-:Y:S01]  /*01b0*/  PRMT R14, R7, 0x7610, R14 ;  /* 0x00007610070e7816 */ /* 0x000fe2000000000e */
[----:B------:R-:W-:-:S07]  /*01c0*/  IMAD.MOV.U32 R7, RZ, RZ, RZ ;  /* 0x000000ffff077224 */ /* 0x000fce00078e00ff */
.L_x_74:
[----:B0-----:R-:W-:-:S03]  /*01d0*/  IMAD.WIDE.U32 R12, R7, 0x2, R2 ;  /* 0x00000002070c7825 */ /* 0x001fc600078e0002 */
[----:B------:R-:W-:-:S04]  /*01e0*/  IADD3 R8, P0, PT, R12, -R7, RZ ;  /* 0x800000070c087210 */ /* 0x000fc80007f1e0ff */
[----:B------:R-:W-:-:S05]  /*01f0*/  IADD3.X R9, PT, PT, R13, -0x1, RZ, P0, !PT ;  /* 0xffffffff0d097810 */ /* 0x000fca00007fe4ff */
[----:B------:R-:W2:Y:S01]  /*0200*/  LDG.E.U8 R8, desc[UR6][R8.64+0x56] ;  /* 0x0000560608087981 */ /* 0x000ea2000c1e1100 */
        /* <DEDUP_REMOVED lines=15> */
.L_x_53:
        /* <DEDUP_REMOVED lines=8> */
.L_x_57:
[----:B------:R-:W-:Y:S01]  /*0380*/  IMAD.MOV.U32 R15, RZ, RZ, 0x3 ;  /* 0x00000003ff0f7424 */ /* 0x000fe200078e00ff */
[----:B------:R-:W-:Y:S06]  /*0390*/  BRA `(.L_x_54) ;  /* 0x0000000400207947 */ /* 0x000fec0003800000 */
.L_x_56:
[----:B------:R-:W-:Y:S01]  /*03a0*/  IMAD.MOV.U32 R15, RZ, RZ, 0x2 ;  /* 0x00000002ff0f7424 */ /* 0x000fe200078e00ff */
[----:B------:R-:W-:Y:S06]  /*03b0*/  BRA `(.L_x_54) ;  /* 0x0000000400187947 */ /* 0x000fec0003800000 */
.L_x_52:
        /* <DEDUP_REMOVED lines=8> */
.L_x_59:
[----:B------:R-:W-:Y:S01]  /*0440*/  IMAD.MOV.U32 R15, RZ, RZ, 0x5 ;  /* 0x00000005ff0f7424 */ /* 0x000fe200078e00ff */
[----:B------:R-:W-:Y:S06]  /*0450*/  BRA `(.L_x_54) ;  /* 0x0000000000f07947 */ /* 0x000fec0003800000 */
.L_x_58:
        /* <DEDUP_REMOVED lines=8> */
.L_x_61:
[----:B------:R-:W-:Y:S01]  /*04e0*/  IMAD.MOV.U32 R15, RZ, RZ, 0x8 ;  /* 0x00000008ff0f7424 */ /* 0x000fe200078e00ff */
[----:B------:R-:W-:Y:S06]  /*04f0*/  BRA `(.L_x_54) ;  /* 0x0000000000c87947 */ /* 0x000fec0003800000 */
.L_x_60:
[----:B------:R-:W-:Y:S01]  /*0500*/  IMAD.MOV.U32 R15, RZ, RZ, 0x7 ;  /* 0x00000007ff0f7424 */ /* 0x000fe200078e00ff */
[----:B------:R-:W-:Y:S06]  /*0510*/  BRA `(.L_x_54) ;  /* 0x0000000000c07947 */ /* 0x000fec0003800000 */
.L_x_51:
        /* <DEDUP_REMOVED lines=8> */
[----:B------:R-:W-:Y:S01]  /*05a0*/  HFMA2 R15, -RZ, RZ, 0, 6.55651092529296875e-07 ;  /* 0x0000000bff0f7431 */ /* 0x000fe200000001ff */
[----:B------:R-:W-:Y:S06]  /*05b0*/  BRA `(.L_x_54) ;  /* 0x0000000000987947 */ /* 0x000fec0003800000 */
.L_x_64:
[----:B------:R-:W-:Y:S01]  /*05c0*/  IMAD.MOV.U32 R15, RZ, RZ, 0xa ;  /* 0x0000000aff0f7424 */ /* 0x000fe200078e00ff */
[----:B------:R-:W-:Y:S06]  /*05d0*/  BRA `(.L_x_54) ;  /* 0x0000000000907947 */ /* 0x000fec0003800000 */
.L_x_63:
        /* <DEDUP_REMOVED lines=8> */
.L_x_66:
[----:B------:R-:W-:Y:S01]  /*0660*/  IMAD.MOV.U32 R15, RZ, RZ, 0xd ;  /* 0x0000000dff0f7424 */ /* 0x000fe200078e00ff */
[----:B------:R-:W-:Y:S06]  /*0670*/  BRA `(.L_x_54) ;  /* 0x0000000000687947 */ /* 0x000fec0003800000 */
.L_x_65:
[----:B------:R-:W-:Y:S01]  /*0680*/  IMAD.MOV.U32 R15, RZ, RZ, 0xc ;  /* 0x0000000cff0f7424 */ /* 0x000fe200078e00ff */
[----:B------:R-:W-:Y:S06]  /*0690*/  BRA `(.L_x_54) ;  /* 0x0000000000607947 */ /* 0x000fec0003800000 */
.L_x_62:
        /* <DEDUP_REMOVED lines=8> */
.L_x_68:
[----:B------:R-:W-:Y:S01]  /*0720*/  IMAD.MOV.U32 R15, RZ, RZ, 0xf ;  /* 0x0000000fff0f7424 */ /* 0x000fe200078e00ff */
[----:B------:R-:W-:Y:S06]  /*0730*/  BRA `(.L_x_54) ;  /* 0x0000000000387947 */ /* 0x000fec0003800000 */
.L_x_67:
[----:B------:R-:W-:-:S13]  /*0740*/  ISETP.NE.AND P2, PT, R8, 0x56, PT ;  /* 0x000000560800780c */ /* 0x000fda0003f45270 */
[----:B------:R-:W-:Y:S05]  /*0750*/  @!P2 BRA `(.L_x_69) ;  /* 0x00000000002ca947 */ /* 0x000fea0003800000 */
[----:B------:R-:W-:-:S13]  /*0760*/  ISETP.NE.AND P2, PT, R8, 0x57, PT ;  /* 0x000000570800780c */ /* 0x000fda0003f45270 */
[----:B------:R-:W-:Y:S05]  /*0770*/  @!P2 BRA `(.L_x_70) ;  /* 0x00000000001ca947 */ /* 0x000fea0003800000 */
[----:B------:R-:W-:-:S13]  /*0780*/  ISETP.NE.AND P2, PT, R8, 0x59, PT ;  /* 0x000000590800780c */ /* 0x000fda0003f45270 */
[----:B------:R-:W-:Y:S05]  /*0790*/  @!P2 BRA `(.L_x_71) ;  /* 0x00000000000ca947 */ /* 0x000fea0003800000 */
.L_x_55:
[----:B------:R-:W-:Y:S01]  /*07a0*/  PLOP3.LUT P0, PT, PT, PT, PT, 0x8, 0x80 ;  /* 0x000000000080781c */ /* 0x000fe20003f0e170 */
[----:B------:R-:W-:Y:S01]  /*07b0*/  IMAD.MOV.U32 R15, RZ, RZ, -0x1 ;  /* 0xffffffffff0f7424 */ /* 0x000fe200078e00ff */
[----:B------:R-:W-:Y:S11]  /*07c0*/  BRA `(.L_x_54) ;  /* 0x0000000000147947 */ /* 0x000ff60003800000 */
.L_x_71:
[----:B------:R-:W-:Y:S01]  /*07d0*/  IMAD.MOV.U32 R15, RZ, RZ, 0x13 ;  /* 0x00000013ff0f7424 */ /* 0x000fe200078e00ff */
[----:B------:R-:W-:Y:S06]  /*07e0*/  BRA `(.L_x_54) ;  /* 0x00000000000c7947 */ /* 0x000fec0003800000 */
.L_x_70:
[----:B------:R-:W-:Y:S01]  /*07f0*/  HFMA2 R15, -RZ, RZ, 0, 1.07288360595703125e-06 ;  /* 0x00000012ff0f7431 */ /* 0x000fe200000001ff */
[----:B------:R-:W-:Y:S06]  /*0800*/  BRA `(.L_x_54) ;  /* 0x0000000000047947 */ /* 0x000fec0003800000 */
.L_x_69:
[----:B------:R-:W-:-:S07]  /*0810*/  IMAD.MOV.U32 R15, RZ, RZ, 0x11 ;  /* 0x00000011ff0f7424 */ /* 0x000fce00078e00ff */
.L_x_54:
[----:B------:R-:W-:Y:S05]  /*0820*/  BSYNC.RECONVERGENT B1 ;  /* 0x0000000000017941 */ /* 0x000fea0003800200 */
.L_x_50:
[----:B------:R-:W-:Y:S04]  /*0830*/  BSSY.RECONVERGENT B1, `(.L_x_72) ;  /* 0x0000014000017945 */ /* 0x000fe80003800200 */
[----:B------:R-:W-:Y:S05]  /*0840*/  @!P0 BRA `(.L_x_73) ;  /* 0x0000000000488947 */ /* 0x000fea0003800000 */
[----:B------:R-:W0:Y:S01]  /*0850*/  LDC.64 R8, c[0x0][0x398] ;  /* 0x0000e600ff087b82 */ /* 0x000e220000000a00 */
[----:B------:R-:W2:Y:S04]  /*0860*/  LDG.E.U16 R13, desc[UR6][R12.64+0x1a] ;  /* 0x00001a060c0d7981 */ /* 0x000ea8000c1e1500 */
[----:B------:R-:W2:Y:S04]  /*0870*/  LDG.E.U16 R14, desc[UR6][R2.64+0x8] ;  /* 0x00000806020e7981 */ /* 0x000ea8000c1e1500 */
[----:B------:R-:W3:Y:S04]  /*0880*/  LDG.E R16, desc[UR6][R2.64+0x4] ;  /* 0x0000040602107981 */ /* 0x000ee8000c1e1900 */
[----:B0-----:R-:W4:Y:S01]  /*0890*/  LDG.E.64 R10, desc[UR6][R8.64] ;  /* 0x00000006080a7981 */ /* 0x001f22000c1e1b00 */
[----:B------:R-:W-:-:S02]  /*08a0*/  IMAD.MOV.U32 R19, RZ, RZ, 0x1 ;  /* 0x00000001ff137424 */ /* 0x000fc400078e00ff */
[----:B--2---:R-:W-:-:S05]  /*08b0*/  IMAD.IADD R14, R14, 0x1, R13 ;  /* 0x000000010e0e7824 */ /* 0x004fca00078e020d */
[----:B------:R-:W-:-:S05]  /*08c0*/  LOP3.LUT R17, R14, 0xffff, RZ, 0xc0, !PT ;  /* 0x0000ffff0e117812 */ /* 0x000fca00078ec0ff */
[----:B---3--:R-:W-:-:S04]  /*08d0*/  IMAD R16, R16, 0x3e8, R17 ;  /* 0x000003e810107824 */ /* 0x008fc800078e0211 */
[----:B------:R-:W-:-:S04]  /*08e0*/  IMAD R15, R16, 0x14, R15 ;  /* 0x00000014100f7824 */ /* 0x000fc800078e020f */
[----:B----4-:R-:W-:-:S05]  /*08f0*/  IMAD.WIDE R10, R15, 0x4, R10 ;  /* 0x000000040f0a7825 */ /* 0x010fca00078e020a */
[----:B------:R0:W-:Y:S04]  /*0900*/  ATOM.E.ADD.STRONG.GPU PT, RZ, desc[UR6][R10.64], R19 ;  /* 0x800000130aff798a */ /* 0x0001e800081ef106 */
[----:B------:R-:W2:Y:S04]  /*0910*/  LDG.E R14, desc[UR6][R2.64+0x4] ;  /* 0x00000406020e7981 */ /* 0x000ea8000c1e1900 */
[----:B------:R-:W3:Y:S01]  /*0920*/  LDG.E.64 R12, desc[UR6][R8.64+0x8] ;  /* 0x00000806080c7981 */ /* 0x000ee2000c1e1b00 */
[----:B--2---:R-:W-:-:S04]  /*0930*/  IMAD R17, R14, 0x3e8, R17 ;  /* 0x000003e80e117824 */ /* 0x004fc800078e0211 */
[----:B---3--:R-:W-:-:S05]  /*0940*/  IMAD.WIDE R12, R17, 0x4, R12 ;  /* 0x00000004110c7825 */ /* 0x008fca00078e020c */
[----:B------:R0:W-:Y:S04]  /*0950*/  ATOM.E.ADD.STRONG.GPU PT, RZ, desc[UR6][R12.64], R19 ;  /* 0x800000130cff798a */ /* 0x0001e800081ef106 */
[----:B------:R0:W5:Y:S02]  /*0960*/  LDG.E.U8 R14, desc[UR6][R2.64+0x18] ;  /* 0x00001806020e7981 */ /* 0x000164000c1e1100 */
.L_x_73:
[----:B------:R-:W-:Y:S05]  /*0970*/  BSYNC.RECONVERGENT B1 ;  /* 0x0000000000017941 */ /* 0x000fea0003800200 */
.L_x_72:
[----:B------:R-:W-:Y:S01]  /*0980*/  VIADD R7, R7, 0x1 ;  /* 0x0000000107077836 */ /* 0x000fe20000000000 */
[----:B-----5:R-:W-:-:S04]  /*0990*/  LOP3.LUT R8, R14, 0xff, RZ, 0xc0, !PT ;  /* 0x000000ff0e087812 */ /* 0x020fc800078ec0ff */
[----:B------:R-:W-:-:S13]  /*09a0*/  ISETP.GE.U32.AND P0, PT, R7, R8, PT ;  /* 0x000000080700720c */ /* 0x000fda0003f06070 */
[----:B------:R-:W-:Y:S05]  /*09b0*/  @!P0 BRA `(.L_x_74) ;  /* 0xfffffff800048947 */ /* 0x000fea000383ffff */
.L_x_49:
[----:B------:R-:W-:Y:S05]  /*09c0*/  BSYNC.RECONVERGENT B0 ;  /* 0x0000000000007941 */ /* 0x000fea0003800200 */
.L_x_48:
[----:B------:R-:W2:Y:S01]  /*09d0*/  LDG.E.U16 R7, desc[UR6][R2.64+0xc] ;  /* 0x00000c0602077981 */ /* 0x000ea2000c1e1500 */
[----:B------:R-:W-:Y:S01]  /*09e0*/  BSSY.RECONVERGENT B0, `(.L_x_75) ;  /* 0x0000028000007945 */ /* 0x000fe20003800200 */
[----:B--2---:R-:W-:-:S13]  /*09f0*/  ISETP.NE.AND P0, PT, R7, RZ, PT ;  /* 0x000000ff0700720c */ /* 0x004fda0003f05270 */
[----:B------:R-:W-:Y:S05]  /*0a00*/  @!P0 BRA `(.L_x_76) ;  /* 0x0000000000948947 */ /* 0x000fea0003800000 */
[----:B0-----:R-:W-:Y:S01]  /*0a10*/  IMAD.U32 R10, RZ, RZ, UR4 ;  /* 0x00000004ff0a7e24 */ /* 0x001fe2000f8e00ff */
[----:B------:R-:W-:Y:S01]  /*0a20*/  PRMT R9, R7, 0x7610, R9 ;  /* 0x0000761007097816 */ /* 0x000fe20000000009 */
[----:B------:R-:W-:Y:S02]  /*0a30*/  IMAD.U32 R11, RZ, RZ, UR5 ;  /* 0x00000005ff0b7e24 */ /* 0x000fe4000f8e00ff */
[----:B------:R-:W-:Y:S02]  /*0a40*/  IMAD.MOV.U32 R8, RZ, RZ, RZ ;  /* 0x000000ffff087224 */ /* 0x000fe400078e00ff */
[----:B------:R-:W-:-:S07]  /*0a50*/  IMAD.WIDE.U32 R6, R6, 0x6c, R10 ;  /* 0x0000006c06067825 */ /* 0x000fce00078e000a */
.L_x_81:
[----:B------:R-:W2:Y:S01]  /*0a60*/  LDG.E.U8 R15, desc[UR6][R2.64+0x18] ;  /* 0x00001806020f7981 */ /* 0x000ea2000c1e1100 */
[----:B------:R-:W-:Y:S01]  /*0a70*/  BSSY.RECONVERGENT B1, `(.L_x_77) ;  /* 0x000001a000017945 */ /* 0x000fe20003800200 */
[----:B--2---:R-:W-:-:S13]  /*0a80*/  ISETP.NE.AND P0, PT, R15, RZ, PT ;  /* 0x000000ff0f00720c */ /* 0x004fda0003f05270 */
[----:B------:R-:W-:Y:S05]  /*0a90*/  @!P0 BRA `(.L_x_78) ;  /* 0x0000000000308947 */ /* 0x000fea0003800000 */
[----:B------:R-:W-:Y:S01]  /*0aa0*/  IMAD.MOV.U32 R12, RZ, RZ, RZ ;  /* 0x000000ffff0c7224 */ /* 0x000fe200078e00ff */
[----:B------:R-:W-:Y:S01]  /*0ab0*/  MOV R10, R6 ;  /* 0x00000006000a7202 */ /* 0x000fe20000000f00 */
[----:B------:R-:W-:-:S07]  /*0ac0*/  IMAD.MOV.U32 R13, RZ, RZ, R7 ;  /* 0x000000ffff0d7224 */ /* 0x000fce00078e0007 */
.L_x_80:
[----:B------:R-:W-:-:S06]  /*0ad0*/  IMAD.MOV.U32 R11, RZ, RZ, R13 ;  /* 0x000000ffff0b7224 */ /* 0x000fcc00078e000d */
[----:B------:R-:W2:Y:S02]  /*0ae0*/  LDG.E.U16 R11, desc[UR6][R10.64] ;  /* 0x000000060a0b7981 */ /* 0x000ea4000c1e1500 */
[----:B--2---:R-:W-:-:S13]  /*0af0*/  ISETP.NE.AND P0, PT, R8, R11, PT ;  /* 0x0000000b0800720c */ /* 0x004fda0003f05270 */
[----:B------:R-:W-:Y:S05]  /*0b00*/  @!P0 BRA `(.L_x_79) ;  /* 0x0000000000408947 */ /* 0x000fea0003800000 */
[----:B------:R-:W-:Y:S01]  /*0b10*/  VIADD R12, R12, 0x1 ;  /* 0x000000010c0c7836 */ /* 0x000fe20000000000 */
[----:B------:R-:W-:-:S04]  /*0b20*/  IADD3 R10, P2, PT, R10, 0x2, RZ ;  /* 0x000000020a0a7810 */ /* 0x000fc80007f5e0ff */
[----:B------:R-:W-:Y:S01]  /*0b30*/  ISETP.GE.U32.AND P0, PT, R12, R15, PT ;  /* 0x0000000f0c00720c */ /* 0x000fe20003f06070 */
[----:B------:R-:W-:-:S12]  /*0b40*/  IMAD.X R13, RZ, RZ, R13, P2 ;  /* 0x000000ffff0d7224 */ /* 0x000fd800010e060d */
[----:B------:R-:W-:Y:S05]  /*0b50*/  @!P0 BRA `(.L_x_80) ;  /* 0xfffffffc00dc8947 */ /* 0x000fea000383ffff */
.L_x_78:
[----:B------:R-:W0:Y:S01]  /*0b60*/  LDC.64 R12, c[0x0][0x398] ;  /* 0x0000e600ff0c7b82 */ /* 0x000e220000000a00 */
[----:B------:R-:W2:Y:S04]  /*0b70*/  LDG.E.U16 R9, desc[UR6][R2.64+0x8] ;  /* 0x0000080602097981 */ /* 0x000ea8000c1e1500 */
[----:B------:R-:W3:Y:S04]  /*0b80*/  LDG.E R14, desc[UR6][R2.64+0x4] ;  /* 0x00000406020e7981 */ /* 0x000ee8000c1e1900 */
[----:B0-----:R-:W4:Y:S01]  /*0b90*/  LDG.E.64 R10, desc[UR6][R12.64+0x8] ;  /* 0x000008060c0a7981 */ /* 0x001f22000c1e1b00 */
[----:B------:R-:W-:-:S02]  /*0ba0*/  IMAD.MOV.U32 R15, RZ, RZ, 0x1 ;  /* 0x00000001ff0f7424 */ /* 0x000fc400078e00ff */
[----:B--2---:R-:W-:-:S05]  /*0bb0*/  IMAD.IADD R9, R9, 0x1, R8 ;  /* 0x0000000109097824 */ /* 0x004fca00078e0208 */
[----:B------:R-:W-:-:S05]  /*0bc0*/  LOP3.LUT R9, R9, 0xffff, RZ, 0xc0, !PT ;  /* 0x0000ffff09097812 */ /* 0x000fca00078ec0ff */
[----:B---3--:R-:W-:-:S04]  /*0bd0*/  IMAD R9, R14, 0x3e8, R9 ;  /* 0x000003e80e097824 */ /* 0x008fc800078e0209 */
[----:B----4-:R-:W-:-:S05]  /*0be0*/  IMAD.WIDE R10, R9, 0x4, R10 ;  /* 0x00000004090a7825 */ /* 0x010fca00078e020a */
[----:B------:R0:W-:Y:S04]  /*0bf0*/  ATOM.E.ADD.STRONG.GPU PT, RZ, desc[UR6][R10.64], R15 ;  /* 0x8000000f0aff798a */ /* 0x0001e800081ef106 */
[----:B------:R0:W5:Y:S02]  /*0c00*/  LDG.E.U16 R9, desc[UR6][R2.64+0xc] ;  /* 0x00000c0602097981 */ /* 0x000164000c1e1500 */
.L_x_79:
[----:B------:R-:W-:Y:S05]  /*0c10*/  BSYNC.RECONVERGENT B1 ;  /* 0x0000000000017941 */ /* 0x000fea0003800200 */
.L_x_77:
[----:B------:R-:W-:Y:S01]  /*0c20*/  VIADD R8, R8, 0x1 ;  /* 0x0000000108087836 */ /* 0x000fe20000000000 */
[----:B0----5:R-:W-:-:S04]  /*0c30*/  LOP3.LUT R11, R9, 0xffff, RZ, 0xc0, !PT ;  /* 0x0000ffff090b7812 */ /* 0x021fc800078ec0ff */
[----:B------:R-:W-:-:S13]  /*0c40*/  ISETP.GE.U32.AND P0, PT, R8, R11, PT ;  /* 0x0000000b0800720c */ /* 0x000fda0003f06070 */
[----:B------:R-:W-:Y:S05]  /*0c50*/  @!P0 BRA `(.L_x_81) ;  /* 0xfffffffc00808947 */ /* 0x000fea000383ffff */
.L_x_76:
[----:B------:R-:W-:Y:S05]  /*0c60*/  BSYNC.RECONVERGENT B0 ;  /* 0x0000000000007941 */ /* 0x000fea0003800200 */
.L_x_75:
[----:B------:R-:W-:Y:S05]  /*0c70*/  @P1 BRA `(.L_x_82) ;  /* 0xfffffff400281947 */ /* 0x000fea000383ffff */
[----:B------:R-:W-:Y:S05]  /*0c80*/  EXIT ;  /* 0x000000000000794d */ /* 0x000fea0003800000 */
.L_x_83:
        /* <DEDUP_REMOVED lines=15> */
.L_x_327:


//--------------------- .text._Z21seed_and_align_kernelPKcPKiS2_S0_S2_S2_PK14MinimizerIndexiiP16ProteinAlignmentPjf --------------------------
	.section	.text._Z21seed_and_align_kernelPKcPKiS2_S0_S2_S2_PK14MinimizerIndexiiP16ProteinAlignmentPjf,"ax",@progbits
	.align	128
        .global         _Z21seed_and_align_kernelPKcPKiS2_S0_S2_S2_PK14MinimizerIndexiiP16ProteinAlignmentPjf
        .type           _Z21seed_and_align_kernelPKcPKiS2_S0_S2_S2_PK14MinimizerIndexiiP16ProteinAlignmentPjf,@function
        .size           _Z21seed_and_align_kernelPKcPKiS2_S0_S2_S2_PK14MinimizerIndexiiP16ProteinAlignmentPjf,(.L_x_324 - _Z21seed_and_align_kernelPKcPKiS2_S0_S2_S2_PK14MinimizerIndexiiP16ProteinAlignmentPjf)
        .other          _Z21seed_and_align_kernelPKcPKiS2_S0_S2_S2_PK14MinimizerIndexiiP16ProteinAlignmentPjf,@"STO_CUDA_ENTRY STV_DEFAULT"
_Z21seed_and_align_kernelPKcPKiS2_S0_S2_S2_PK14MinimizerIndexiiP16ProteinAlignmentPjf:
.text._Z21seed_and_align_kernelPKcPKiS2_S0_S2_S2_PK14MinimizerIndexiiP16ProteinAlignmentPjf:
[----:B------:R-:W0:Y:S01]  /*0000*/  LDC R1, c[0x0][0x37c] ;  /* 0x0000df00ff017b82 */ /* 0x000e220000000800 */
[----:B------:R-:W1:Y:S07]  /*0010*/  S2R R3, SR_TID.X ;  /* 0x0000000000037919 */ /* 0x000e6e0000002100 */
[----:B------:R-:W1:Y:S01]  /*0020*/  S2UR UR4, SR_CTAID.X ;  /* 0x00000000000479c3 */ /* 0x000e620000002500 */
[----:B------:R-:W2:Y:S01]  /*0030*/  LDCU UR5, c[0x0][0x3b8] ;  /* 0x00007700ff0577ac */ /* 0x000ea20008000800 */
[----:B0-----:R-:W-:-:S06]  /*0040*/  VIADD R1, R1, 0xfffff5e0 ;  /* 0xfffff5e001017836 */ /* 0x001fcc0000000000 */
[----:B------:R-:W1:Y:S02]  /*0050*/  LDC R2, c[0x0][0x360] ;  /* 0x0000d800ff027b82 */ /* 0x000e640000000800 */
[----:B-1----:R-:W-:-:S05]  /*0060*/  IMAD R2, R2, UR4, R3 ;  /* 0x0000000402027c24 */ /* 0x002fca000f8e0203 */
[----:B--2---:R-:W-:-:S13]  /*0070*/  ISETP.GE.AND P0, PT, R2, UR5, PT ;  /* 0x0000000502007c0c */ /* 0x004fda000bf06270 */
[----:B------:R-:W-:Y:S05]  /*0080*/  @P0 EXIT ;  /* 0x000000000000094d */ /* 0x000fea0003800000 */
[----:B------:R-:W0:Y:S01]  /*0090*/  LDC.64 R34, c[0x0][0x388] ;  /* 0x0000e200ff227b82 */ /* 0x000e220000000a00 */
[----:B------:R-:W1:Y:S01]  /*00a0*/  LDCU.64 UR6, c[0x0][0x358] ;  /* 0x00006b00ff0677ac */ /* 0x000e620008000a00 */
[----:B------:R-:W2:Y:S06]  /*00b0*/  LDCU.64 UR4, c[0x0][0x380] ;  /* 0x00007000ff0477ac */ /* 0x000eac0008000a00 */
[----:B------:R-:W3:Y:S01]  /*00c0*/  LDC.64 R4, c[0x0][0x390] ;  /* 0x0000e400ff047b82 */ /* 0x000ee20000000a00 */
[----:B0-----:R-:W-:-:S06]  /*00d0*/  IMAD.WIDE R34, R2, 0x4, R34 ;  /* 0x0000000402227825 */ /* 0x001fcc00078e0222 */
[----:B-1----:R-:W4:Y:S01]  /*00e0*/  LDG.E R34, desc[UR6][R34.64] ;  /* 0x0000000622227981 */ /* 0x002f22000c1e1900 */
[----:B---3--:R-:W-:-:S06]  /*00f0*/  IMAD.WIDE R4, R2, 0x4, R4 ;  /* 0x0000000402047825 */ /* 0x008fcc00078e0204 */
[----:B------:R-:W2:Y:S01]  /*0100*/  LDG.E R4, desc[UR6][R4.64] ;  /* 0x0000000604047981 */ /* 0x000ea2000c1e1900 */
[----:B------:R-:W-:Y:S01]  /*0110*/  BSSY.RECONVERGENT B0, `(.L_x_84) ;  /* 0x000037f000007945 */ /* 0x000fe20003800200 */
[----:B------:R-:W-:Y:S02]  /*0120*/  IMAD.MOV.U32 R31, RZ, RZ, RZ ;  /* 0x000000ffff1f7224 */ /* 0x000fe400078e00ff */
[----:B------:R-:W-:Y:S02]  /*0130*/  VIADD R29, R1, 0x320 ;  /* 0x00000320011d7836 */ /* 0x000fe40000000000 */
[----:B----4-:R-:W-:-:S05]  /*0140*/  VIADD R0, R34, 0xfffffff5 ;  /* 0xfffffff522007836 */ /* 0x010fca0000000000 */
[----:B------:R-:W-:Y:S02]  /*0150*/  ISETP.GE.AND P0, PT, R0, RZ, PT ;  /* 0x000000ff0000720c */ /* 0x000fe40003f06270 */
[----:B--2---:R-:W-:-:S04]  /*0160*/  IADD3 R33, P1, PT, R4, UR4, RZ ;  /* 0x0000000404217c10 */ /* 0x004fc8000ff3e0ff */
[----:B------:R-:W-:-:S07]  /*0170*/  LEA.HI.X.SX32 R32, R4, UR5, 0x1, P1 ;  /* 0x0000000504207c11 */ /* 0x000fce00088f0eff */
[----:B------:R-:W-:Y:S05]  /*0180*/  @!P0 BRA `(.L_x_85) ;  /* 0x0000003400dc8947 */ /* 0x000fea0003800000 */
[----:B------:R-:W-:Y:S02]  /*0190*/  IMAD.MOV.U32 R7, RZ, RZ, RZ ;  /* 0x000000ffff077224 */ /* 0x000fe400078e00ff */
[----:B------:R-:W-:-:S07]  /*01a0*/  IMAD.MOV.U32 R31, RZ, RZ, RZ ;  /* 0x000000ffff1f7224 */ /* 0x000fce00078e00ff */
.L_x_261:
[----:B------:R-:W-:Y:S02]  /*01b0*/  IMAD.MOV.U32 R8, RZ, RZ, -0x1 ;  /* 0xffffffffff087424 */ /* 0x000fe400078e00ff */
[----:B------:R-:W-:Y:S02]  /*01c0*/  IMAD.MOV.U32 R9, RZ, RZ, -0x1 ;  /* 0xffffffffff097424 */ /* 0x000fe400078e00ff */
[----:B------:R-:W-:Y:S02]  /*01d0*/  IMAD.MOV.U32 R3, RZ, RZ, -0x1 ;  /* 0xffffffffff037424 */ /* 0x000fe400078e00ff */
[----:B------:R-:W-:-:S07]  /*01e0*/  IMAD.MOV.U32 R12, RZ, RZ, RZ ;  /* 0x000000ffff0c7224 */ /* 0x000fce00078e00ff */
.L_x_257:
[----:B------:R-:W-:-:S05]  /*01f0*/  IMAD.IADD R10, R12, 0x1, R7 ;  /* 0x000000010c0a7824 */ /* 0x000fca00078e0207 */
[----:B------:R-:W-:-:S05]  /*0200*/  IADD3 R4, P0, PT, R10, R33, RZ ;  /* 0x000000210a047210 */ /* 0x000fca0007f1e0ff */
[----:B------:R-:W-:-:S05]  /*0210*/  IMAD.X R5, RZ, RZ, R32, P0 ;  /* 0x000000ffff057224 */ /* 0x000fca00000e0620 */
[----:B------:R-:W2:Y:S01]  /*0220*/  LDG.E.U8 R6, desc[UR6][R4.64] ;  /* 0x0000000604067981 */ /* 0x000ea2000c1e1100 */
[----:B------:R-:W-:Y:S01]  /*0230*/  VIADD R12, R12, 0x1 ;  /* 0x000000010c0c7836 */ /* 0x000fe20000000000 */
[----:B------:R-:W-:Y:S01]  /*0240*/  BSSY.RECONVERGENT B1, `(.L_x_86) ;  /* 0x0000077000017945 */ /* 0x000fe20003800200 */
[----:B------:R-:W-:-:S03]  /*0250*/  PLOP3.LUT P0, PT, PT, PT, PT, 0x8, 0x80 ;  /* 0x000000000080781c */ /* 0x000fc60003f0e170 */
[----:B------:R-:W-:Y:S02]  /*0260*/  ISETP.NE.AND P1, PT, R12, 0x4, PT ;  /* 0x000000040c00780c */ /* 0x000fe40003f25270 */
[----:B--2---:R-:W-:-:S13]  /*0270*/  ISETP.GT.AND P2, PT, R6, 0x4c, PT ;  /* 0x0000004c0600780c */ /* 0x004fda0003f44270 */
[----:B------:R-:W-:Y:S05]  /*0280*/  @P2 BRA `(.L_x_87) ;  /* 0x0000000000dc2947 */ /* 0x000fea0003800000 */
[----:B------:R-:W-:-:S13]  /*0290*/  ISETP.GT.AND P2, PT, R6, 0x46, PT ;  /* 0x000000460600780c */ /* 0x000fda0003f44270 */
[----:B------:R-:W-:Y:S05]  /*02a0*/  @P2 BRA `(.L_x_88) ;  /* 0x0000000000682947 */ /* 0x000fea0003800000 */
[----:B------:R-:W-:-:S13]  /*02b0*/  ISETP.GT.AND P2, PT, R6, 0x43, PT ;  /* 0x000000430600780c */ /* 0x000fda0003f44270 */
[----:B------:R-:W-:Y:S05]  /*02c0*/  @P2 BRA `(.L_x_89) ;  /* 0x0000000000242947 */ /* 0x000fea0003800000 */
[----:B------:R-:W-:Y:S01]  /*02d0*/  ISETP.NE.AND P2, PT, R6, 0x41, PT ;  /* 0x000000410600780c */ /* 0x000fe20003f45270 */
[----:B------:R-:W-:Y:S02]  /*02e0*/  IMAD.MOV.U32 R16, RZ, RZ, RZ ;  /* 0x000000ffff107224 */ /* 0x000fe400078e00ff */
[----:B------:R-:W-:-:S10]  /*02f0*/  IMAD.MOV.U32 R15, RZ, RZ, RZ ;  /* 0x000000ffff0f7224 */ /* 0x000fd400078e00ff */
[----:B------:R-:W-:Y:S05]  /*0300*/  @!P2 BRA `(.L_x_90) ;  /* 0x0000000400a8a947 */ /* 0x000fea0003800000 */
[----:B------:R-:W-:-:S13]  /*0310*/  ISETP.NE.AND P2, PT, R6, 0x43, PT ;  /* 0x000000430600780c */ /* 0x000fda0003f45270 */
[----:B------:R-:W-:Y:S05]  /*0320*/  @P2 BRA `(.L_x_91) ;  /* 0x0000000400702947 */ /* 0x000fea0003800000 */
[----:B------:R-:W-:Y:S02]  /*0330*/  IMAD.MOV.U32 R16, RZ, RZ, 0x1f ;  /* 0x0000001fff107424 */ /* 0x000fe400078e00ff */
[----:B------:R-:W-:Y:S01]  /*0340*/  IMAD.MOV.U32 R15, RZ, RZ, RZ ;  /* 0x000000ffff0f7224 */ /* 0x000fe200078e00ff */
[----:B------:R-:W-:Y:S06]  /*0350*/  BRA `(.L_x_90) ;  /* 0x0000000400947947 */ /* 0x000fec0003800000 */
.L_x_89:
[----:B------:R-:W-:-:S13]  /*0360*/  ISETP.NE.AND P2, PT, R6, 0x44, PT ;  /* 0x000000440600780c */ /* 0x000fda0003f45270 */
[----:B------:R-:W-:Y:S05]  /*0370*/  @!P2 BRA `(.L_x_92) ;  /* 0x000000000028a947 */ /* 0x000fea0003800000 */
[----:B------:R-:W-:-:S13]  /*0380*/  ISETP.NE.AND P2, PT, R6, 0x45, PT ;  /* 0x000000450600780c */ /* 0x000fda0003f45270 */
[----:B------:R-:W-:Y:S05]  /*0390*/  @!P2 BRA `(.L_x_93) ;  /* 0x000000000014a947 */ /* 0x000fea0003800000 */
[----:B------:R-:W-:-:S13]  /*03a0*/  ISETP.NE.AND P2, PT, R6, 0x46, PT ;  /* 0x000000460600780c */ /* 0x000fda0003f45270 */
[----:B------:R-:W-:Y:S05]  /*03b0*/  @P2 BRA `(.L_x_91) ;  /* 0x00000004004c2947 */ /* 0x000fea0003800000 */
[----:B------:R-:W-:Y:S02]  /*03c0*/  IMAD.MOV.U32 R16, RZ, RZ, 0x7c ;  /* 0x0000007cff107424 */ /* 0x000fe400078e00ff */
[----:B------:R-:W-:Y:S01]  /*03d0*/  IMAD.MOV.U32 R15, RZ, RZ, RZ ;  /* 0x000000ffff0f7224 */ /* 0x000fe200078e00ff */
[----:B------:R-:W-:Y:S06]  /*03e0*/  BRA `(.L_x_90) ;  /* 0x0000000400707947 */ /* 0x000fec0003800000 */
.L_x_93:
[----:B------:R-:W-:Y:S02]  /*03f0*/  IMAD.MOV.U32 R16, RZ, RZ, 0x5d ;  /* 0x0000005dff107424 */ /* 0x000fe400078e00ff */
[----:B------:R-:W-:Y:S01]  /*0400*/  IMAD.MOV.U32 R15, RZ, RZ, RZ ;  /* 0x000000ffff0f7224 */ /* 0x000fe200078e00ff */
[----:B------:R-:W-:Y:S06]  /*0410*/  BRA `(.L_x_90) ;  /* 0x0000000400647947 */ /* 0x000fec0003800000 */
.L_x_92:
[----:B------:R-:W-:Y:S02]  /*0420*/  IMAD.MOV.U32 R16, RZ, RZ, 0x3e ;  /* 0x0000003eff107424 */ /* 0x000fe400078e00ff */
[----:B------:R-:W-:Y:S01]  /*0430*/  IMAD.MOV.U32 R15, RZ, RZ, RZ ;  /* 0x000000ffff0f7224 */ /* 0x000fe200078e00ff */
[----:B------:R-:W-:Y:S06]  /*0440*/  BRA `(.L_x_90) ;  /* 0x0000000400587947 */ /* 0x000fec0003800000 */
.L_x_88:
[----:B------:R-:W-:-:S13]  /*0450*/  ISETP.GT.AND P2, PT, R6, 0x48, PT ;  /* 0x000000480600780c */ /* 0x000fda0003f44270 */
[----:B------:R-:W-:Y:S05]  /*0460*/  @P2 BRA `(.L_x_94) ;  /* 0x0000000000282947 */ /* 0x000fea0003800000 */
[----:B------:R-:W-:-:S13]  /*0470*/  ISETP.NE.AND P2, PT, R6, 0x47, PT ;  /* 0x000000470600780c */ /* 0x000fda0003f45270 */
[----:B------:R-:W-:Y:S05]  /*0480*/  @!P2 BRA `(.L_x_95) ;  /* 0x000000000014a947 */ /* 0x000fea0003800000 */
[----:B------:R-:W-:-:S13]  /*0490*/  ISETP.NE.AND P2, PT, R6, 0x48, PT ;  /* 0x000000480600780c */ /* 0x000fda0003f45270 */
[----:B------:R-:W-:Y:S05]  /*04a0*/  @P2 BRA `(.L_x_91) ;  /* 0x0000000400102947 */ /* 0x000fea0003800000 */
[----:B------:R-:W-:Y:S02]  /*04b0*/  HFMA2 R16, -RZ, RZ, 0, 1.108646392822265625e-05 ;  /* 0x000000baff107431 */ /* 0x000fe400000001ff */
[----:B------:R-:W-:Y:S01]  /*04c0*/  IMAD.MOV.U32 R15, RZ, RZ, RZ ;  /* 0x000000ffff0f7224 */ /* 0x000fe200078e00ff */
[----:B------:R-:W-:Y:S06]  /*04d0*/  BRA `(.L_x_90) ;  /* 0x0000000400347947 */ /* 0x000fec0003800000 */
.L_x_95:
[----:B------:R-:W-:Y:S02]  /*04e0*/  IMAD.MOV.U32 R16, RZ, RZ, 0x9b ;  /* 0x0000009bff107424 */ /* 0x000fe400078e00ff */
[----:B------:R-:W-:Y:S01]  /*04f0*/  IMAD.MOV.U32 R15, RZ, RZ, RZ ;  /* 0x000000ffff0f7224 */ /* 0x000fe200078e00ff */
[----:B------:R-:W-:Y:S06]  /*0500*/  BRA `(.L_x_90) ;  /* 0x0000000400287947 */ /* 0x000fec0003800000 */
.L_x_94:
        /* <DEDUP_REMOVED lines=9> */
.L_x_97:
[----:B------:R-:W-:Y:S02]  /*05a0*/  IMAD.MOV.U32 R16, RZ, RZ, 0xf8 ;  /* 0x000000f8ff107424 */ /* 0x000fe400078e00ff */
[----:B------:R-:W-:Y:S01]  /*05b0*/  IMAD.MOV.U32 R15, RZ, RZ, RZ ;  /* 0x000000ffff0f7224 */ /* 0x000fe200078e00ff */
[----:B------:R-:W-:Y:S06]  /*05c0*/  BRA `(.L_x_90) ;  /* 0x0000000000f87947 */ /* 0x000fec0003800000 */
.L_x_96:
[----:B------:R-:W-:Y:S02]  /*05d0*/  IMAD.MOV.U32 R16, RZ, RZ, 0xd9 ;  /* 0x000000d9ff107424 */ /* 0x000fe400078e00ff */
[----:B------:R-:W-:Y:S01]  /*05e0*/  IMAD.MOV.U32 R15, RZ, RZ, RZ ;  /* 0x000000ffff0f7224 */ /* 0x000fe200078e00ff */
[----:B------:R-:W-:Y:S06]  /*05f0*/  BRA `(.L_x_90) ;  /* 0x0000000000ec7947 */ /* 0x000fec0003800000 */
.L_x_87:
        /* <DEDUP_REMOVED lines=8> */
[----:B------:R-:W-:Y:S02]  /*0680*/  IMAD.MOV.U32 R16, RZ, RZ, 0x155 ;  /* 0x00000155ff107424 */ /* 0x000fe400078e00ff */
[----:B------:R-:W-:Y:S01]  /*0690*/  IMAD.MOV.U32 R15, RZ, RZ, RZ ;  /* 0x000000ffff0f7224 */ /* 0x000fe200078e00ff */
[----:B------:R-:W-:Y:S06]  /*06a0*/  BRA `(.L_x_90) ;  /* 0x0000000000c07947 */ /* 0x000fec0003800000 */
.L_x_100:
[----:B------:R-:W-:Y:S02]  /*06b0*/  IMAD.MOV.U32 R16, RZ, RZ, 0x136 ;  /* 0x00000136ff107424 */ /* 0x000fe400078e00ff */
[----:B------:R-:W-:Y:S01]  /*06c0*/  IMAD.MOV.U32 R15, RZ, RZ, RZ ;  /* 0x000000ffff0f7224 */ /* 0x000fe200078e00ff */
[----:B------:R-:W-:Y:S06]  /*06d0*/  BRA `(.L_x_90) ;  /* 0x0000000000b47947 */ /* 0x000fec0003800000 */
.L_x_99:
        /* <DEDUP_REMOVED lines=9> */
.L_x_102:
[----:B------:R-:W-:Y:S02]  /*0770*/  IMAD.MOV.U32 R16, RZ, RZ, 0x193 ;  /* 0x00000193ff107424 */ /* 0x000fe400078e00ff */
[----:B------:R-:W-:Y:S01]  /*0780*/  IMAD.MOV.U32 R15, RZ, RZ, RZ ;  /* 0x000000ffff0f7224 */ /* 0x000fe200078e00ff */
[----:B------:R-:W-:Y:S06]  /*0790*/  BRA `(.L_x_90) ;  /* 0x0000000000847947 */ /* 0x000fec0003800000 */
.L_x_101:
[----:B------:R-:W-:Y:S02]  /*07a0*/  IMAD.MOV.U32 R16, RZ, RZ, 0x174 ;  /* 0x00000174ff107424 */ /* 0x000fe400078e00ff */
[----:B------:R-:W-:Y:S01]  /*07b0*/  IMAD.MOV.U32 R15, RZ, RZ, RZ ;  /* 0x000000ffff0f7224 */ /* 0x000fe200078e00ff */
[----:B------:R-:W-:Y:S06]  /*07c0*/  BRA `(.L_x_90) ;  /* 0x0000000000787947 */ /* 0x000fec0003800000 */
.L_x_98:
        /* <DEDUP_REMOVED lines=9> */
.L_x_104:
[----:B------:R-:W-:Y:S01]  /*0860*/  IMAD.MOV.U32 R16, RZ, RZ, 0x1d1 ;  /* 0x000001d1ff107424 */ /* 0x000fe200078e00ff */
[----:B------:R-:W-:Y:S01]  /*0870*/  MOV R15, RZ ;  /* 0x000000ff000f7202 */ /* 0x000fe20000000f00 */
[----:B------:R-:W-:Y:S06]  /*0880*/  BRA `(.L_x_90) ;  /* 0x0000000000487947 */ /* 0x000fec0003800000 */
.L_x_103:
[----:B------:R-:W-:-:S13]  /*0890*/  ISETP.NE.AND P2, PT, R6, 0x56, PT ;  /* 0x000000560600780c */ /* 0x000fda0003f45270 */
[----:B------:R-:W-:Y:S05]  /*08a0*/  @!P2 BRA `(.L_x_105) ;  /* 0x000000000038a947 */ /* 0x000fea0003800000 */
[----:B------:R-:W-:-:S13]  /*08b0*/  ISETP.NE.AND P2, PT, R6, 0x57, PT ;  /* 0x000000570600780c */ /* 0x000fda0003f45270 */
[----:B------:R-:W-:Y:S05]  /*08c0*/  @!P2 BRA `(.L_x_106) ;  /* 0x000000000024a947 */ /* 0x000fea0003800000 */
[----:B------:R-:W-:-:S13]  /*08d0*/  ISETP.NE.AND P2, PT, R6, 0x59, PT ;  /* 0x000000590600780c */ /* 0x000fda0003f45270 */
[----:B------:R-:W-:Y:S05]  /*08e0*/  @!P2 BRA `(.L_x_107) ;  /* 0x000000000010a947 */ /* 0x000fea0003800000 */
.L_x_91:
[----:B------:R-:W-:Y:S01]  /*08f0*/  PLOP3.LUT P0, PT, PT, PT, PT, 0x80, 0x8 ;  /* 0x000000000008781c */ /* 0x000fe20003f0f070 */
[----:B------:R-:W-:Y:S02]  /*0900*/  IMAD.MOV.U32 R16, RZ, RZ, -0x1f ;  /* 0xffffffe1ff107424 */ /* 0x000fe400078e00ff */
[----:B------:R-:W-:Y:S01]  /*0910*/  IMAD.MOV.U32 R15, RZ, RZ, 0x1e ;  /* 0x0000001eff0f7424 */ /* 0x000fe200078e00ff */
[----:B------:R-:W-:Y:S09]  /*0920*/  BRA `(.L_x_90) ;  /* 0x0000000000207947 */ /* 0x000ff20003800000 */
.L_x_107:
[----:B------:R-:W-:Y:S02]  /*0930*/  IMAD.MOV.U32 R16, RZ, RZ, 0x24d ;  /* 0x0000024dff107424 */ /* 0x000fe400078e00ff */
[----:B------:R-:W-:Y:S01]  /*0940*/  IMAD.MOV.U32 R15, RZ, RZ, RZ ;  /* 0x000000ffff0f7224 */ /* 0x000fe200078e00ff */
[----:B------:R-:W-:Y:S06]  /*0950*/  BRA `(.L_x_90) ;  /* 0x0000000000147947 */ /* 0x000fec0003800000 */
.L_x_106:
[----:B------:R-:W-:Y:S02]  /*0960*/  IMAD.MOV.U32 R16, RZ, RZ, 0x22e ;  /* 0x0000022eff107424 */ /* 0x000fe400078e00ff */
[----:B------:R-:W-:Y:S01]  /*0970*/  IMAD.MOV.U32 R15, RZ, RZ, RZ ;  /* 0x000000ffff0f7224 */ /* 0x000fe200078e00ff */
[----:B------:R-:W-:Y:S06]  /*0980*/  BRA `(.L_x_90) ;  /* 0x0000000000087947 */ /* 0x000fec0003800000 */
.L_x_105:
[----:B------:R-:W-:Y:S02]  /*0990*/  IMAD.MOV.U32 R16, RZ, RZ, 0x20f ;  /* 0x0000020fff107424 */ /* 0x000fe400078e00ff */
[----:B------:R-:W-:-:S07]  /*09a0*/  IMAD.MOV.U32 R15, RZ, RZ, RZ ;  /* 0x000000ffff0f7224 */ /* 0x000fce00078e00ff */
.L_x_90:
[----:B------:R-:W-:Y:S05]  /*09b0*/  BSYNC.RECONVERGENT B1 ;  /* 0x0000000000017941 */ /* 0x000fea0003800200 */
.L_x_86:
[----:B------:R-:W-:Y:S01]  /*09c0*/  BSSY.RECONVERGENT B1, `(.L_x_108) ;  /* 0x00002d6000017945 */ /* 0x000fe20003800200 */
[----:B------:R-:W-:Y:S02]  /*09d0*/  IMAD.MOV.U32 R11, RZ, RZ, -0x1 ;  /* 0xffffffffff0b7424 */ /* 0x000fe400078e00ff */
[----:B------:R-:W-:Y:S01]  /*09e0*/  IMAD.MOV.U32 R6, RZ, RZ, -0x1 ;  /* 0xffffffffff067424 */ /* 0x000fe200078e00ff */
[----:B------:R-:W-:Y:S06]  /*09f0*/  @P0 BRA `(.L_x_109) ;  /* 0x0000002c00480947 */ /* 0x000fec0003800000 */
[----:B------:R-:W2:Y:S01]  /*0a00*/  LDG.E.U8 R17, desc[UR6][R4.64+0x1] ;  /* 0x0000010604117981 */ /* 0x000ea2000c1e1100 */
[----:B------:R-:W-:Y:S01]  /*0a10*/  BSSY.RECONVERGENT B2, `(.L_x_110) ;  /* 0x0000061000027945 */ /* 0x000fe20003800200 */
[----:B------:R-:W-:Y:S01]  /*0a20*/  PLOP3.LUT P0, PT, PT, PT, PT, 0x8, 0x80 ;  /* 0x000000000080781c */ /* 0x000fe20003f0e170 */
[----:B------:R-:W-:Y:S01]  /*0a30*/  IMAD.MOV.U32 R14, RZ, RZ, RZ ;  /* 0x000000ffff0e7224 */ /* 0x000fe200078e00ff */
        /* <DEDUP_REMOVED lines=13> */
.L_x_113:
        /* <DEDUP_REMOVED lines=8> */
.L_x_117:
[----:B------:R-:W-:Y:S01]  /*0b90*/  IMAD.MOV.U32 R13, RZ, RZ, 0x3 ;  /* 0x00000003ff0d7424 */ /* 0x000fe200078e00ff */
[----:B------:R-:W-:Y:S06]  /*0ba0*/  BRA `(.L_x_114) ;  /* 0x00000004001c7947 */ /* 0x000fec0003800000 */
.L_x_116:
[----:B------:R-:W-:Y:S01]  /*0bb0*/  IMAD.MOV.U32 R13, RZ, RZ, 0x2 ;  /* 0x00000002ff0d7424 */ /* 0x000fe200078e00ff */
[----:B------:R-:W-:Y:S06]  /*0bc0*/  BRA `(.L_x_114) ;  /* 0x0000000400147947 */ /* 0x000fec0003800000 */
.L_x_112:
        /* <DEDUP_REMOVED lines=8> */
.L_x_119:
[----:B------:R-:W-:Y:S01]  /*0c50*/  IMAD.MOV.U32 R13, RZ, RZ, 0x5 ;  /* 0x00000005ff0d7424 */ /* 0x000fe200078e00ff */
[----:B------:R-:W-:Y:S06]  /*0c60*/  BRA `(.L_x_114) ;  /* 0x0000000000ec7947 */ /* 0x000fec0003800000 */
.L_x_118:
        /* <DEDUP_REMOVED lines=8> */
.L_x_121:
[----:B------:R-:W-:Y:S01]  /*0cf0*/  IMAD.MOV.U32 R13, RZ, RZ, 0x8 ;  /* 0x00000008ff0d7424 */ /* 0x000fe200078e00ff */
[----:B------:R-:W-:Y:S06]  /*0d00*/  BRA `(.L_x_114) ;  /* 0x0000000000c47947 */ /* 0x000fec0003800000 */
.L_x_120:
[----:B------:R-:W-:Y:S01]  /*0d10*/  IMAD.MOV.U32 R13, RZ, RZ, 0x7 ;  /* 0x00000007ff0d7424 */ /* 0x000fe200078e00ff */
[----:B------:R-:W-:Y:S06]  /*0d20*/  BRA `(.L_x_114) ;  /* 0x0000000000bc7947 */ /* 0x000fec0003800000 */
.L_x_111:
        /* <DEDUP_REMOVED lines=10> */
.L_x_124:
[----:B------:R-:W-:Y:S01]  /*0dd0*/  HFMA2 R13, -RZ, RZ, 0, 5.9604644775390625e-07 ;  /* 0x0000000aff0d7431 */ /* 0x000fe200000001ff */
[----:B------:R-:W-:Y:S06]  /*0de0*/  BRA `(.L_x_114) ;  /* 0x00000000008c7947 */ /* 0x000fec0003800000 */
.L_x_123:
        /* <DEDUP_REMOVED lines=8> */
.L_x_126:
[----:B------:R-:W-:Y:S01]  /*0e70*/  IMAD.MOV.U32 R13, RZ, RZ, 0xd ;  /* 0x0000000dff0d7424 */ /* 0x000fe200078e00ff */
[----:B------:R-:W-:Y:S06]  /*0e80*/  BRA `(.L_x_114) ;  /* 0x0000000000647947 */ /* 0x000fec0003800000 */
.L_x_125:
[----:B------:R-:W-:Y:S01]  /*0e90*/  IMAD.MOV.U32 R13, RZ, RZ, 0xc ;  /* 0x0000000cff0d7424 */ /* 0x000fe200078e00ff */
[----:B------:R-:W-:Y:S06]  /*0ea0*/  BRA `(.L_x_114) ;  /* 0x00000000005c7947 */ /* 0x000fec0003800000 */
.L_x_122:
        /* <DEDUP_REMOVED lines=8> */
.L_x_128:
[----:B------:R-:W-:Y:S01]  /*0f30*/  IMAD.MOV.U32 R13, RZ, RZ, 0xf ;  /* 0x0000000fff0d7424 */ /* 0x000fe200078e00ff */
[----:B------:R-:W-:Y:S06]  /*0f40*/  BRA `(.L_x_114) ;  /* 0x0000000000347947 */ /* 0x000fec0003800000 */
.L_x_127:
[----:B------:R-:W-:-:S13]  /*0f50*/  ISETP.NE.AND P2, PT, R17, 0x56, PT ;  /* 0x000000561100780c */ /* 0x000fda0003f45270 */
[----:B------:R-:W-:Y:S05]  /*0f60*/  @!P2 BRA `(.L_x_129) ;  /* 0x000000000028a947 */ /* 0x000fea0003800000 */
[----:B------:R-:W-:-:S13]  /*0f70*/  ISETP.NE.AND P2, PT, R17, 0x57, PT ;  /* 0x000000571100780c */ /* 0x000fda0003f45270 */
[----:B------:R-:W-:Y:S05]  /*0f80*/  @!P2 BRA `(.L_x_130) ;  /* 0x000000000018a947 */ /* 0x000fea0003800000 */
[----:B------:R-:W-:-:S13]  /*0f90*/  ISETP.NE.AND P2, PT, R17, 0x59, PT ;  /* 0x000000591100780c */ /* 0x000fda0003f45270 */
[----:B------:R-:W-:Y:S01]  /*0fa0*/  @!P2 IMAD.MOV.U32 R13, RZ, RZ, 0x13 ;  /* 0x00000013ff0da424 */ /* 0x000fe200078e00ff */
[----:B------:R-:W-:Y:S06]  /*0fb0*/  @!P2 BRA `(.L_x_114) ;  /* 0x000000000018a947 */ /* 0x000fec0003800000 */
.L_x_115:
[----:B------:R-:W-:Y:S01]  /*0fc0*/  PLOP3.LUT P0, PT, PT, PT, PT, 0x80, 0x8 ;  /* 0x000000000008781c */ /* 0x000fe20003f0f070 */
[----:B------:R-:W-:Y:S01]  /*0fd0*/  IMAD.MOV.U32 R13, RZ, RZ, -0x1 ;  /* 0xffffffffff0d7424 */ /* 0x000fe200078e00ff */
[----:B------:R-:W-:Y:S11]  /*0fe0*/  BRA `(.L_x_114) ;  /* 0x00000000000c7947 */ /* 0x000ff60003800000 */
.L_x_130:
[----:B------:R-:W-:Y:S01]  /*0ff0*/  IMAD.MOV.U32 R13, RZ, RZ, 0x12 ;  /* 0x00000012ff0d7424 */ /* 0x000fe200078e00ff */
[----:B------:R-:W-:Y:S06]  /*1000*/  BRA `(.L_x_114) ;  /* 0x0000000000047947 */ /* 0x000fec0003800000 */
.L_x_129:
[----:B------:R-:W-:-:S07]  /*1010*/  IMAD.MOV.U32 R13, RZ, RZ, 0x11 ;  /* 0x00000011ff0d7424 */ /* 0x000fce00078e00ff */
.L_x_114:
[----:B------:R-:W-:Y:S05]  /*1020*/  BSYNC.RECONVERGENT B2 ;  /* 0x0000000000027941 */ /* 0x000fea0003800200 */
.L_x_110:
[----:B------:R-:W-:Y:S05]  /*1030*/  @P0 BRA `(.L_x_109) ;  /* 0x0000002400b80947 */ /* 0x000fea0003800000 */
[----:B------:R-:W2:Y:S01]  /*1040*/  LDG.E.U8 R17, desc[UR6][R4.64+0x2] ;  /* 0x0000020604117981 */ /* 0x000ea2000c1e1100 */
[----:B------:R-:W-:Y:S01]  /*1050*/  IADD3 R13, P3, PT, R16, R13, RZ ;  /* 0x0000000d100d7210 */ /* 0x000fe20007f7e0ff */
[----:B------:R-:W-:Y:S01]  /*1060*/  BSSY.RECONVERGENT B2, `(.L_x_131) ;  /* 0x0000062000027945 */ /* 0x000fe20003800200 */
[----:B------:R-:W-:-:S03]  /*1070*/  PLOP3.LUT P0, PT, PT, PT, PT, 0x8, 0x80 ;  /* 0x000000000080781c */ /* 0x000fc60003f0e170 */
[----:B------:R-:W-:Y:S02]  /*1080*/  IMAD.X R16, R15, 0x1, R14, P3 ;  /* 0x000000010f107824 */ /* 0x000fe400018e060e */
        /* <DEDUP_REMOVED lines=14> */
.L_x_134:
        /* <DEDUP_REMOVED lines=8> */
.L_x_138:
[----:B------:R-:W-:Y:S01]  /*11f0*/  IMAD.MOV.U32 R14, RZ, RZ, 0x3 ;  /* 0x00000003ff0e7424 */ /* 0x000fe200078e00ff */
[----:B------:R-:W-:Y:S06]  /*1200*/  BRA `(.L_x_135) ;  /* 0x00000004001c7947 */ /* 0x000fec0003800000 */
.L_x_137:
[----:B------:R-:W-:Y:S01]  /*1210*/  IMAD.MOV.U32 R14, RZ, RZ, 0x2 ;  /* 0x00000002ff0e7424 */ /* 0x000fe200078e00ff */
[----:B------:R-:W-:Y:S06]  /*1220*/  BRA `(.L_x_135) ;  /* 0x0000000400147947 */ /* 0x000fec0003800000 */
.L_x_133:
        /* <DEDUP_REMOVED lines=8> */
.L_x_140:
[----:B------:R-:W-:Y:S01]  /*12b0*/  IMAD.MOV.U32 R14, RZ, RZ, 0x5 ;  /* 0x00000005ff0e7424 */ /* 0x000fe200078e00ff */
[----:B------:R-:W-:Y:S06]  /*12c0*/  BRA `(.L_x_135) ;  /* 0x0000000000ec7947 */ /* 0x000fec0003800000 */
.L_x_139:
        /* <DEDUP_REMOVED lines=8> */
.L_x_142:
[----:B------:R-:W-:Y:S01]  /*1350*/  IMAD.MOV.U32 R14, RZ, RZ, 0x8 ;  /* 0x00000008ff0e7424 */ /* 0x000fe200078e00ff */
[----:B------:R-:W-:Y:S06]  /*1360*/  BRA `(.L_x_135) ;  /* 0x0000000000c47947 */ /* 0x000fec0003800000 */
.L_x_141:
[----:B------:R-:W-:Y:S01]  /*1370*/  IMAD.MOV.U32 R14, RZ, RZ, 0x7 ;  /* 0x00000007ff0e7424 */ /* 0x000fe200078e00ff */
[----:B------:R-:W-:Y:S06]  /*1380*/  BRA `(.L_x_135) ;  /* 0x0000000000bc7947 */ /* 0x000fec0003800000 */
.L_x_132:
        /* <DEDUP_REMOVED lines=10> */
.L_x_145:
[----:B------:R-:W-:Y:S01]  /*1430*/  HFMA2 R14, -RZ, RZ, 0, 5.9604644775390625e-07 ;  /* 0x0000000aff0e7431 */ /* 0x000fe200000001ff */
[----:B------:R-:W-:Y:S06]  /*1440*/  BRA `(.L_x_135) ;  /* 0x00000000008c7947 */ /* 0x000fec0003800000 */
.L_x_144:
        /* <DEDUP_REMOVED lines=8> */
.L_x_147:
[----:B------:R-:W-:Y:S01]  /*14d0*/  IMAD.MOV.U32 R14, RZ, RZ, 0xd ;  /* 0x0000000dff0e7424 */ /* 0x000fe200078e00ff */
[----:B------:R-:W-:Y:S06]  /*14e0*/  BRA `(.L_x_135) ;  /* 0x0000000000647947 */ /* 0x000fec0003800000 */
.L_x_146:
[----:B------:R-:W-:Y:S01]  /*14f0*/  IMAD.MOV.U32 R14, RZ, RZ, 0xc ;  /* 0x0000000cff0e7424 */ /* 0x000fe200078e00ff */
[----:B------:R-:W-:Y:S06]  /*1500*/  BRA `(.L_x_135) ;  /* 0x00000000005c7947 */ /* 0x000fec0003800000 */
.L_x_143:
        /* <DEDUP_REMOVED lines=8> */
.L_x_149:
[----:B------:R-:W-:Y:S01]  /*1590*/  IMAD.MOV.U32 R14, RZ, RZ, 0xf ;  /* 0x0000000fff0e7424 */ /* 0x000fe200078e00ff */
[----:B------:R-:W-:Y:S06]  /*15a0*/  BRA `(.L_x_135) ;  /* 0x0000000000347947 */ /* 0x000fec0003800000 */
.L_x_148:
[----:B------:R-:W-:-:S13]  /*15b0*/  ISETP.NE.AND P2, PT, R17, 0x56, PT ;  /* 0x000000561100780c */ /* 0x000fda0003f45270 */
[----:B------:R-:W-:Y:S05]  /*15c0*/  @!P2 BRA `(.L_x_150) ;  /* 0x000000000028a947 */ /* 0x000fea0003800000 */
[----:B------:R-:W-:-:S13]  /*15d0*/  ISETP.NE.AND P2, PT, R17, 0x57, PT ;  /* 0x000000571100780c */ /* 0x000fda0003f45270 */
[----:B------:R-:W-:Y:S05]  /*15e0*/  @!P2 BRA `(.L_x_151) ;  /* 0x000000000018a947 */ /* 0x000fea0003800000 */
[----:B------:R-:W-:-:S13]  /*15f0*/  ISETP.NE.AND P2, PT, R17, 0x59, PT ;  /* 0x000000591100780c */ /* 0x000fda0003f45270 */
[----:B------:R-:W-:Y:S01]  /*1600*/  @!P2 IMAD.MOV.U32 R14, RZ, RZ, 0x13 ;  /* 0x00000013ff0ea424 */ /* 0x000fe200078e00ff */
[----:B------:R-:W-:Y:S06]  /*1610*/  @!P2 BRA `(.L_x_135) ;  /* 0x000000000018a947 */ /* 0x000fec0003800000 */
.L_x_136:
[----:B------:R-:W-:Y:S01]  /*1620*/  PLOP3.LUT P0, PT, PT, PT, PT, 0x80, 0x8 ;  /* 0x000000000008781c */ /* 0x000fe20003f0f070 */
[----:B------:R-:W-:Y:S01]  /*1630*/  IMAD.MOV.U32 R14, RZ, RZ, -0x1 ;  /* 0xffffffffff0e7424 */ /* 0x000fe200078e00ff */
[----:B------:R-:W-:Y:S11]  /*1640*/  BRA `(.L_x_135) ;  /* 0x00000000000c7947 */ /* 0x000ff60003800000 */
.L_x_151:
[----:B------:R-:W-:Y:S01]  /*1650*/  IMAD.MOV.U32 R14, RZ, RZ, 0x12 ;  /* 0x00000012ff0e7424 */ /* 0x000fe200078e00ff */
[----:B------:R-:W-:Y:S06]  /*1660*/  BRA `(.L_x_135) ;  /* 0x0000000000047947 */ /* 0x000fec0003800000 */
.L_x_150:
[----:B------:R-:W-:-:S07]  /*1670*/  IMAD.MOV.U32 R14, RZ, RZ, 0x11 ;  /* 0x00000011ff0e7424 */ /* 0x000fce00078e00ff */
.L_x_135:
[----:B------:R-:W-:Y:S05]  /*1680*/  BSYNC.RECONVERGENT B2 ;  /* 0x0000000000027941 */ /* 0x000fea0003800200 */
.L_x_131:
[----:B------:R-:W-:Y:S05]  /*1690*/  @P0 BRA `(.L_x_109) ;  /* 0x0000002000200947 */ /* 0x000fea0003800000 */
[----:B------:R-:W2:Y:S01]  /*16a0*/  LDG.E.U8 R18, desc[UR6][R4.64+0x3] ;  /* 0x0000030604127981 */ /* 0x000ea2000c1e1100 */
[----:B------:R-:W-:Y:S01]  /*16b0*/  IMAD.WIDE.U32 R14, R13, 0x1f, R14 ;  /* 0x0000001f0d0e7825 */ /* 0x000fe200078e000e */
[----:B------:R-:W-:Y:S01]  /*16c0*/  BSSY.RECONVERGENT B2, `(.L_x_152) ;  /* 0x0000063000027945 */ /* 0x000fe20003800200 */
[----:B------:R-:W-:Y:S02]  /*16d0*/  PLOP3.LUT P0, PT, PT, PT, PT, 0x8, 0x80 ;  /* 0x000000000080781c */ /* 0x000fe40003f0e170 */
[----:B------:R-:W-:Y:S02]  /*16e0*/  IMAD R13, R16, 0x1f, RZ ;  /* 0x0000001f100d7824 */ /* 0x000fe400078e02ff */
[----:B------:R-:W-:Y:S02]  /*16f0*/  IMAD.MOV.U32 R17, RZ, RZ, RZ ;  /* 0x000000ffff117224 */ /* 0x000fe400078e00ff */
[----:B------:R-:W-:Y:S01]  /*1700*/  IMAD.IADD R13, R15, 0x1, R13 ;  /* 0x000000010f0d7824 */ /* 0x000fe200078e020d */
        /* <DEDUP_REMOVED lines=13> */
.L_x_155:
        /* <DEDUP_REMOVED lines=8> */
.L_x_159:
[----:B------:R-:W-:Y:S01]  /*1860*/  IMAD.MOV.U32 R16, RZ, RZ, 0x3 ;  /* 0x00000003ff107424 */ /* 0x000fe200078e00ff */
[----:B------:R-:W-:Y:S06]  /*1870*/  BRA `(.L_x_156) ;  /* 0x00000004001c7947 */ /* 0x000fec0003800000 */
.L_x_158:
[----:B------:R-:W-:Y:S01]  /*1880*/  IMAD.MOV.U32 R16, RZ, RZ, 0x2 ;  /* 0x00000002ff107424 */ /* 0x000fe200078e00ff */
[----:B------:R-:W-:Y:S06]  /*1890*/  BRA `(.L_x_156) ;  /* 0x0000000400147947 */ /* 0x000fec0003800000 */
.L_x_154:
        /* <DEDUP_REMOVED lines=8> */
.L_x_161:
[----:B------:R-:W-:Y:S01]  /*1920*/  IMAD.MOV.U32 R16, RZ, RZ, 0x5 ;  /* 0x00000005ff107424 */ /* 0x000fe200078e00ff */
[----:B------:R-:W-:Y:S06]  /*1930*/  BRA `(.L_x_156) ;  /* 0x0000000000ec7947 */ /* 0x000fec0003800000 */
.L_x_160:
        /* <DEDUP_REMOVED lines=8> */
.L_x_163:
[----:B------:R-:W-:Y:S01]  /*19c0*/  IMAD.MOV.U32 R16, RZ, RZ, 0x8 ;  /* 0x00000008ff107424 */ /* 0x000fe200078e00ff */
[----:B------:R-:W-:Y:S06]  /*19d0*/  BRA `(.L_x_156) ;  /* 0x0000000000c47947 */ /* 0x000fec0003800000 */
.L_x_162:
[----:B------:R-:W-:Y:S01]  /*19e0*/  IMAD.MOV.U32 R16, RZ, RZ, 0x7 ;  /* 0x00000007ff107424 */ /* 0x000fe200078e00ff */
[----:B------:R-:W-:Y:S06]  /*19f0*/  BRA `(.L_x_156) ;  /* 0x0000000000bc7947 */ /* 0x000fec0003800000 */
.L_x_153:
        /* <DEDUP_REMOVED lines=10> */
.L_x_166:
[----:B------:R-:W-:Y:S01]  /*1aa0*/  HFMA2 R16, -RZ, RZ, 0, 5.9604644775390625e-07 ;  /* 0x0000000aff107431 */ /* 0x000fe200000001ff */
[----:B------:R-:W-:Y:S06]  /*1ab0*/  BRA `(.L_x_156) ;  /* 0x00000000008c7947 */ /* 0x000fec0003800000 */
.L_x_165:
        /* <DEDUP_REMOVED lines=8> */
.L_x_168:
[----:B------:R-:W-:Y:S01]  /*1b40*/  IMAD.MOV.U32 R16, RZ, RZ, 0xd ;  /* 0x0000000dff107424 */ /* 0x000fe200078e00ff */
[----:B------:R-:W-:Y:S06]  /*1b50*/  BRA `(.L_x_156) ;  /* 0x0000000000647947 */ /* 0x000fec0003800000 */
.L_x_167:
[----:B------:R-:W-:Y:S01]  /*1b60*/  IMAD.MOV.U32 R16, RZ, RZ, 0xc ;  /* 0x0000000cff107424 */ /* 0x000fe200078e00ff */
[----:B------:R-:W-:Y:S06]  /*1b70*/  BRA `(.L_x_156) ;  /* 0x00000000005c7947 */ /* 0x000fec0003800000 */
.L_x_164:
        /* <DEDUP_REMOVED lines=8> */
.L_x_170:
[----:B------:R-:W-:Y:S01]  /*1c00*/  IMAD.MOV.U32 R16, RZ, RZ, 0xf ;  /* 0x0000000fff107424 */ /* 0x000fe200078e00ff */
[----:B------:R-:W-:Y:S06]  /*1c10*/  BRA `(.L_x_156) ;  /* 0x0000000000347947 */ /* 0x000fec0003800000 */
.L_x_169:
[----:B------:R-:W-:-:S13]  /*1c20*/  ISETP.NE.AND P2, PT, R18, 0x56, PT ;  /* 0x000000561200780c */ /* 0x000fda0003f45270 */
[----:B------:R-:W-:Y:S05]  /*1c30*/  @!P2 BRA `(.L_x_171) ;  /* 0x000000000028a947 */ /* 0x000fea0003800000 */
[----:B------:R-:W-:-:S13]  /*1c40*/  ISETP.NE.AND P2, PT, R18, 0x57, PT ;  /* 0x000000571200780c */ /* 0x000fda0003f45270 */
[----:B------:R-:W-:Y:S05]  /*1c50*/  @!P2 BRA `(.L_x_172) ;  /* 0x000000000018a947 */ /* 0x000fea0003800000 */
[----:B------:R-:W-:-:S13]  /*1c60*/  ISETP.NE.AND P2, PT, R18, 0x59, PT ;  /* 0x000000591200780c */ /* 0x000fda0003f45270 */
[----:B------:R-:W-:Y:S01]  /*1c70*/  @!P2 IMAD.MOV.U32 R16, RZ, RZ, 0x13 ;  /* 0x00000013ff10a424 */ /* 0x000fe200078e00ff */
[----:B------:R-:W-:Y:S06]  /*1c80*/  @!P2 BRA `(.L_x_156) ;  /* 0x000000000018a947 */ /* 0x000fec0003800000 */
.L_x_157:
[----:B------:R-:W-:Y:S01]  /*1c90*/  PLOP3.LUT P0, PT, PT, PT, PT, 0x80, 0x8 ;  /* 0x000000000008781c */ /* 0x000fe20003f0f070 */
[----:B------:R-:W-:Y:S01]  /*1ca0*/  IMAD.MOV.U32 R16, RZ, RZ, -0x1 ;  /* 0xffffffffff107424 */ /* 0x000fe200078e00ff */
[----:B------:R-:W-:Y:S11]  /*1cb0*/  BRA `(.L_x_156) ;  /* 0x00000000000c7947 */ /* 0x000ff60003800000 */
.L_x_172:
[----:B------:R-:W-:Y:S01]  /*1cc0*/  IMAD.MOV.U32 R16, RZ, RZ, 0x12 ;  /* 0x00000012ff107424 */ /* 0x000fe200078e00ff */
[----:B------:R-:W-:Y:S06]  /*1cd0*/  BRA `(.L_x_156) ;  /* 0x0000000000047947 */ /* 0x000fec0003800000 */
.L_x_171:
[----:B------:R-:W-:-:S07]  /*1ce0*/  IMAD.MOV.U32 R16, RZ, RZ, 0x11 ;  /* 0x00000011ff107424 */ /* 0x000fce00078e00ff */
.L_x_156:
[----:B------:R-:W-:Y:S05]  /*1cf0*/  BSYNC.RECONVERGENT B2 ;  /* 0x0000000000027941 */ /* 0x000fea0003800200 */
.L_x_152:
        /* <DEDUP_REMOVED lines=21> */
.L_x_176:
        /* <DEDUP_REMOVED lines=8> */
.L_x_180:
[----:B------:R-:W-:Y:S01]  /*1ed0*/  IMAD.MOV.U32 R16, RZ, RZ, 0x3 ;  /* 0x00000003ff107424 */ /* 0x000fe200078e00ff */
[----:B------:R-:W-:Y:S06]  /*1ee0*/  BRA `(.L_x_177) ;  /* 0x00000004001c7947 */ /* 0x000fec0003800000 */
.L_x_179:
[----:B------:R-:W-:Y:S01]  /*1ef0*/  IMAD.MOV.U32 R16, RZ, RZ, 0x2 ;  /* 0x00000002ff107424 */ /* 0x000fe200078e00ff */
[----:B------:R-:W-:Y:S06]  /*1f00*/  BRA `(.L_x_177) ;  /* 0x0000000400147947 */ /* 0x000fec0003800000 */
.L_x_175:
        /* <DEDUP_REMOVED lines=8> */
.L_x_182:
[----:B------:R-:W-:Y:S01]  /*1f90*/  IMAD.MOV.U32 R16, RZ, RZ, 0x5 ;  /* 0x00000005ff107424 */ /* 0x000fe200078e00ff */
[----:B------:R-:W-:Y:S06]  /*1fa0*/  BRA `(.L_x_177) ;  /* 0x0000000000ec7947 */ /* 0x000fec0003800000 */
.L_x_181:
        /* <DEDUP_REMOVED lines=8> */
.L_x_184:
[----:B------:R-:W-:Y:S01]  /*2030*/  IMAD.MOV.U32 R16, RZ, RZ, 0x8 ;  /* 0x00000008ff107424 */ /* 0x000fe200078e00ff */
[----:B------:R-:W-:Y:S06]  /*2040*/  BRA `(.L_x_177) ;  /* 0x0000000000c47947 */ /* 0x000fec0003800000 */
.L_x_183:
[----:B------:R-:W-:Y:S01]  /*2050*/  IMAD.MOV.U32 R16, RZ, RZ, 0x7 ;  /* 0x00000007ff107424 */ /* 0x000fe200078e00ff */
[----:B------:R-:W-:Y:S06]  /*2060*/  BRA `(.L_x_177) ;  /* 0x0000000000bc7947 */ /* 0x000fec0003800000 */
.L_x_174:
        /* <DEDUP_REMOVED lines=10> */
.L_x_187:
[----:B------:R-:W-:Y:S01]  /*2110*/  HFMA2 R16, -RZ, RZ, 0, 5.9604644775390625e-07 ;  /* 0x0000000aff107431 */ /* 0x000fe200000001ff */
[----:B------:R-:W-:Y:S06]  /*2120*/  BRA `(.L_x_177) ;  /* 0x00000000008c7947 */ /* 0x000fec0003800000 */
.L_x_186:
        /* <DEDUP_REMOVED lines=8> */
.L_x_189:
[----:B------:R-:W-:Y:S01]  /*21b0*/  IMAD.MOV.U32 R16, RZ, RZ, 0xd ;  /* 0x0000000dff107424 */ /* 0x000fe200078e00ff */
[----:B------:R-:W-:Y:S06]  /*21c0*/  BRA `(.L_x_177) ;  /* 0x0000000000647947 */ /* 0x000fec0003800000 */
.L_x_188:
[----:B------:R-:W-:Y:S01]  /*21d0*/  IMAD.MOV.U32 R16, RZ, RZ, 0xc ;  /* 0x0000000cff107424 */ /* 0x000fe200078e00ff */
[----:B------:R-:W-:Y:S06]  /*21e0*/  BRA `(.L_x_177) ;  /* 0x00000000005c7947 */ /* 0x000fec0003800000 */
.L_x_185:
        /* <DEDUP_REMOVED lines=8> */
.L_x_191:
[----:B------:R-:W-:Y:S01]  /*2270*/  IMAD.MOV.U32 R16, RZ, RZ, 0xf ;  /* 0x0000000fff107424 */ /* 0x000fe200078e00ff */
[----:B------:R-:W-:Y:S06]  /*2280*/  BRA `(.L_x_177) ;  /* 0x0000000000347947 */ /* 0x000fec0003800000 */
.L_x_190:
[----:B------:R-:W-:-:S13]  /*2290*/  ISETP.NE.AND P2, PT, R18, 0x56, PT ;  /* 0x000000561200780c */ /* 0x000fda0003f45270 */
[----:B------:R-:W-:Y:S05]  /*22a0*/  @!P2 BRA `(.L_x_192) ;  /* 0x000000000028a947 */ /* 0x000fea0003800000 */
[----:B------:R-:W-:-:S13]  /*22b0*/  ISETP.NE.AND P2, PT, R18, 0x57, PT ;  /* 0x000000571200780c */ /* 0x000fda0003f45270 */
[----:B------:R-:W-:Y:S05]  /*22c0*/  @!P2 BRA `(.L_x_193) ;  /* 0x000000000018a947 */ /* 0x000fea0003800000 */
[----:B------:R-:W-:-:S13]  /*22d0*/  ISETP.NE.AND P2, PT, R18, 0x59, PT ;  /* 0x000000591200780c */ /* 0x000fda0003f45270 */
[----:B------:R-:W-:Y:S01]  /*22e0*/  @!P2 IMAD.MOV.U32 R16, RZ, RZ, 0x13 ;  /* 0x00000013ff10a424 */ /* 0x000fe200078e00ff */
[----:B------:R-:W-:Y:S06]  /*22f0*/  @!P2 BRA `(.L_x_177) ;  /* 0x000000000018a947 */ /* 0x000fec0003800000 */
.L_x_178:
[----:B------:R-:W-:Y:S01]  /*2300*/  PLOP3.LUT P0, PT, PT, PT, PT, 0x80, 0x8 ;  /* 0x000000000008781c */ /* 0x000fe20003f0f070 */
[----:B------:R-:W-:Y:S01]  /*2310*/  IMAD.MOV.U32 R16, RZ, RZ, -0x1 ;  /* 0xffffffffff107424 */ /* 0x000fe200078e00ff */
[----:B------:R-:W-:Y:S11]  /*2320*/  BRA `(.L_x_177) ;  /* 0x00000000000c7947 */ /* 0x000ff60003800000 */
.L_x_193:
[----:B------:R-:W-:Y:S01]  /*2330*/  IMAD.MOV.U32 R16, RZ, RZ, 0x12 ;  /* 0x00000012ff107424 */ /* 0x000fe200078e00ff */
[----:B------:R-:W-:Y:S06]  /*2340*/  BRA `(.L_x_177) ;  /* 0x0000000000047947 */ /* 0x000fec0003800000 */
.L_x_192:
[----:B------:R-:W-:-:S07]  /*2350*/  IMAD.MOV.U32 R16, RZ, RZ, 0x11 ;  /* 0x00000011ff107424 */ /* 0x000fce00078e00ff */
.L_x_177:
[----:B------:R-:W-:Y:S05]  /*2360*/  BSYNC.RECONVERGENT B2 ;  /* 0x0000000000027941 */ /* 0x000fea0003800200 */
.L_x_173:
        /* <DEDUP_REMOVED lines=21> */
.L_x_197:
        /* <DEDUP_REMOVED lines=8> */
.L_x_201:
[----:B------:R-:W-:Y:S01]  /*2540*/  IMAD.MOV.U32 R16, RZ, RZ, 0x3 ;  /* 0x00000003ff107424 */ /* 0x000fe200078e00ff */
[----:B------:R-:W-:Y:S06]  /*2550*/  BRA `(.L_x_198) ;  /* 0x00000004001c7947 */ /* 0x000fec0003800000 */
.L_x_200:
[----:B------:R-:W-:Y:S01]  /*2560*/  IMAD.MOV.U32 R16, RZ, RZ, 0x2 ;  /* 0x00000002ff107424 */ /* 0x000fe200078e00ff */
[----:B------:R-:W-:Y:S06]  /*2570*/  BRA `(.L_x_198) ;  /* 0x0000000400147947 */ /* 0x000fec0003800000 */
.L_x_196:
        /* <DEDUP_REMOVED lines=8> */
.L_x_203:
[----:B------:R-:W-:Y:S01]  /*2600*/  IMAD.MOV.U32 R16, RZ, RZ, 0x5 ;  /* 0x00000005ff107424 */ /* 0x000fe200078e00ff */
[----:B------:R-:W-:Y:S06]  /*2610*/  BRA `(.L_x_198) ;  /* 0x0000000000ec7947 */ /* 0x000fec0003800000 */
.L_x_202:
        /* <DEDUP_REMOVED lines=8> */
.L_x_205:
[----:B------:R-:W-:Y:S01]  /*26a0*/  IMAD.MOV.U32 R16, RZ, RZ, 0x8 ;  /* 0x00000008ff107424 */ /* 0x000fe200078e00ff */
[----:B------:R-:W-:Y:S06]  /*26b0*/  BRA `(.L_x_198) ;  /* 0x0000000000c47947 */ /* 0x000fec0003800000 */
.L_x_204:
[----:B------:R-:W-:Y:S01]  /*26c0*/  IMAD.MOV.U32 R16, RZ, RZ, 0x7 ;  /* 0x00000007ff107424 */ /* 0x000fe200078e00ff */
[----:B------:R-:W-:Y:S06]  /*26d0*/  BRA `(.L_x_198) ;  /* 0x0000000000bc7947 */ /* 0x000fec0003800000 */
.L_x_195:
        /* <DEDUP_REMOVED lines=10> */
.L_x_208:
[----:B------:R-:W-:Y:S01]  /*2780*/  HFMA2 R16, -RZ, RZ, 0, 5.9604644775390625e-07 ;  /* 0x0000000aff107431 */ /* 0x000fe200000001ff */
[----:B------:R-:W-:Y:S06]  /*2790*/  BRA `(.L_x_198) ;  /* 0x00000000008c7947 */ /* 0x000fec0003800000 */
.L_x_207:
        /* <DEDUP_REMOVED lines=8> */
.L_x_210:
[----:B------:R-:W-:Y:S01]  /*2820*/  IMAD.MOV.U32 R16, RZ, RZ, 0xd ;  /* 0x0000000dff107424 */ /* 0x000fe200078e00ff */
[----:B------:R-:W-:Y:S06]  /*2830*/  BRA `(.L_x_198) ;  /* 0x0000000000647947 */ /* 0x000fec0003800000 */
.L_x_209:
[----:B------:R-:W-:Y:S01]  /*2840*/  IMAD.MOV.U32 R16, RZ, RZ, 0xc ;  /* 0x0000000cff107424 */ /* 0x000fe200078e00ff */
[----:B------:R-:W-:Y:S06]  /*2850*/  BRA `(.L_x_198) ;  /* 0x00000000005c7947 */ /* 0x000fec0003800000 */
.L_x_206:
        /* <DEDUP_REMOVED lines=8> */
.L_x_212:
[----:B------:R-:W-:Y:S01]  /*28e0*/  IMAD.MOV.U32 R16, RZ, RZ, 0xf ;  /* 0x0000000fff107424 */ /* 0x000fe200078e00ff */
[----:B------:R-:W-:Y:S06]  /*28f0*/  BRA `(.L_x_198) ;  /* 0x0000000000347947 */ /* 0x000fec0003800000 */
.L_x_211:
[----:B------:R-:W-:-:S13]  /*2900*/  ISETP.NE.AND P2, PT, R18, 0x56, PT ;  /* 0x000000561200780c */ /* 0x000fda0003f45270 */
[----:B------:R-:W-:Y:S05]  /*2910*/  @!P2 BRA `(.L_x_213) ;  /* 0x000000000028a947 */ /* 0x000fea0003800000 */
[----:B------:R-:W-:-:S13]  /*2920*/  ISETP.NE.AND P2, PT, R18, 0x57, PT ;  /* 0x000000571200780c */ /* 0x000fda0003f45270 */
[----:B------:R-:W-:Y:S05]  /*2930*/  @!P2 BRA `(.L_x_214) ;  /* 0x000000000018a947 */ /* 0x000fea0003800000 */
[----:B------:R-:W-:-:S13]  /*2940*/  ISETP.NE.AND P2, PT, R18, 0x59, PT ;  /* 0x000000591200780c */ /* 0x000fda0003f45270 */
[----:B------:R-:W-:Y:S01]  /*2950*/  @!P2 IMAD.MOV.U32 R16, RZ, RZ, 0x13 ;  /* 0x00000013ff10a424 */ /* 0x000fe200078e00ff */
[----:B------:R-:W-:Y:S06]  /*2960*/  @!P2 BRA `(.L_x_198) ;  /* 0x000000000018a947 */ /* 0x000fec0003800000 */
.L_x_199:
[----:B------:R-:W-:Y:S01]  /*2970*/  PLOP3.LUT P0, PT, PT, PT, PT, 0x80, 0x8 ;  /* 0x000000000008781c */ /* 0x000fe20003f0f070 */
[----:B------:R-:W-:Y:S01]  /*2980*/  IMAD.MOV.U32 R16, RZ, RZ, -0x1 ;  /* 0xffffffffff107424 */ /* 0x000fe200078e00ff */
[----:B------:R-:W-:Y:S11]  /*2990*/  BRA `(.L_x_198) ;  /* 0x00000000000c7947 */ /* 0x000ff60003800000 */
.L_x_214:
[----:B------:R-:W-:Y:S01]  /*29a0*/  IMAD.MOV.U32 R16, RZ, RZ, 0x12 ;  /* 0x00000012ff107424 */ /* 0x000fe200078e00ff */
[----:B------:R-:W-:Y:S06]  /*29b0*/  BRA `(.L_x_198) ;  /* 0x0000000000047947 */ /* 0x000fec0003800000 */
.L_x_213:
[----:B------:R-:W-:-:S07]  /*29c0*/  IMAD.MOV.U32 R16, RZ, RZ, 0x11 ;  /* 0x00000011ff107424 */ /* 0x000fce00078e00ff */
.L_x_198:
[----:B------:R-:W-:Y:S05]  /*29d0*/  BSYNC.RECONVERGENT B2 ;  /* 0x0000000000027941 */ /* 0x000fea0003800200 */
.L_x_194:
        /* <DEDUP_REMOVED lines=21> */
.L_x_218:
        /* <DEDUP_REMOVED lines=8> */
.L_x_222:
[----:B------:R-:W-:Y:S01]  /*2bb0*/  IMAD.MOV.U32 R13, RZ, RZ, 0x3 ;  /* 0x00000003ff0d7424 */ /* 0x000fe200078e00ff */
[----:B------:R-:W-:Y:S06]  /*2bc0*/  BRA `(.L_x_219) ;  /* 0x00000004001c7947 */ /* 0x000fec0003800000 */
.L_x_221:
[----:B------:R-:W-:Y:S01]  /*2bd0*/  IMAD.MOV.U32 R13, RZ, RZ, 0x2 ;  /* 0x00000002ff0d7424 */ /* 0x000fe200078e00ff */
[----:B------:R-:W-:Y:S06]  /*2be0*/  BRA `(.L_x_219) ;  /* 0x0000000400147947 */ /* 0x000fec0003800000 */
.L_x_217:
        /* <DEDUP_REMOVED lines=8> */
.L_x_224:
[----:B------:R-:W-:Y:S01]  /*2c70*/  IMAD.MOV.U32 R13, RZ, RZ, 0x5 ;  /* 0x00000005ff0d7424 */ /* 0x000fe200078e00ff */
[----:B------:R-:W-:Y:S06]  /*2c80*/  BRA `(.L_x_219) ;  /* 0x0000000000ec7947 */ /* 0x000fec0003800000 */
.L_x_223:
        /* <DEDUP_REMOVED lines=8> */
.L_x_226:
[----:B------:R-:W-:Y:S01]  /*2d10*/  IMAD.MOV.U32 R13, RZ, RZ, 0x8 ;  /* 0x00000008ff0d7424 */ /* 0x000fe200078e00ff */
[----:B------:R-:W-:Y:S06]  /*2d20*/  BRA `(.L_x_219) ;  /* 0x0000000000c47947 */ /* 0x000fec0003800000 */
.L_x_225:
[----:B------:R-:W-:Y:S01]  /*2d30*/  IMAD.MOV.U32 R13, RZ, RZ, 0x7 ;  /* 0x00000007ff0d7424 */ /* 0x000fe200078e00ff */
[----:B------:R-:W-:Y:S06]  /*2d40*/  BRA `(.L_x_219) ;  /* 0x0000000000bc7947 */ /* 0x000fec0003800000 */
.L_x_216:
        /* <DEDUP_REMOVED lines=10> */
.L_x_229:
[----:B------:R-:W-:Y:S01]  /*2df0*/  HFMA2 R13, -RZ, RZ, 0, 5.9604644775390625e-07 ;  /* 0x0000000aff0d7431 */ /* 0x000fe200000001ff */
[----:B------:R-:W-:Y:S06]  /*2e00*/  BRA `(.L_x_219) ;  /* 0x00000000008c7947 */ /* 0x000fec0003800000 */
.L_x_228:
        /* <DEDUP_REMOVED lines=8> */
.L_x_231:
[----:B------:R-:W-:Y:S01]  /*2e90*/  IMAD.MOV.U32 R13, RZ, RZ, 0xd ;  /* 0x0000000dff0d7424 */ /* 0x000fe200078e00ff */
[----:B------:R-:W-:Y:S06]  /*2ea0*/  BRA `(.L_x_219) ;  /* 0x0000000000647947 */ /* 0x000fec0003800000 */
.L_x_230:
[----:B------:R-:W-:Y:S01]  /*2eb0*/  IMAD.MOV.U32 R13, RZ, RZ, 0xc ;  /* 0x0000000cff0d7424 */ /* 0x000fe200078e00ff */
[----:B------:R-:W-:Y:S06]  /*2ec0*/  BRA `(.L_x_219) ;  /* 0x00000000005c7947 */ /* 0x000fec0003800000 */
.L_x_227:
        /* <DEDUP_REMOVED lines=8> */
.L_x_233:
[----:B------:R-:W-:Y:S01]  /*2f50*/  IMAD.MOV.U32 R13, RZ, RZ, 0xf ;  /* 0x0000000fff0d7424 */ /* 0x000fe200078e00ff */
[----:B------:R-:W-:Y:S06]  /*2f60*/  BRA `(.L_x_219) ;  /* 0x0000000000347947 */ /* 0x000fec0003800000 */
.L_x_232:
[----:B------:R-:W-:-:S13]  /*2f70*/  ISETP.NE.AND P2, PT, R18, 0x56, PT ;  /* 0x000000561200780c */ /* 0x000fda0003f45270 */
[----:B------:R-:W-:Y:S05]  /*2f80*/  @!P2 BRA `(.L_x_234) ;  /* 0x000000000028a947 */ /* 0x000fea0003800000 */
[----:B------:R-:W-:-:S13]  /*2f90*/  ISETP.NE.AND P2, PT, R18, 0x57, PT ;  /* 0x000000571200780c */ /* 0x000fda0003f45270 */
[----:B------:R-:W-:Y:S05]  /*2fa0*/  @!P2 BRA `(.L_x_235) ;  /* 0x000000000018a947 */ /* 0x000fea0003800000 */
[----:B------:R-:W-:-:S13]  /*2fb0*/  ISETP.NE.AND P2, PT, R18, 0x59, PT ;  /* 0x000000591200780c */ /* 0x000fda0003f45270 */
[----:B------:R-:W-:Y:S01]  /*2fc0*/  @!P2 IMAD.MOV.U32 R13, RZ, RZ, 0x13 ;  /* 0x00000013ff0da424 */ /* 0x000fe200078e00ff */
[----:B------:R-:W-:Y:S06]  /*2fd0*/  @!P2 BRA `(.L_x_219) ;  /* 0x000000000018a947 */ /* 0x000fec0003800000 */
.L_x_220:
[----:B------:R-:W-:Y:S01]  /*2fe0*/  PLOP3.LUT P0, PT, PT, PT, PT, 0x80, 0x8 ;  /* 0x000000000008781c */ /* 0x000fe20003f0f070 */
[----:B------:R-:W-:Y:S01]  /*2ff0*/  IMAD.MOV.U32 R13, RZ, RZ, -0x1 ;  /* 0xffffffffff0d7424 */ /* 0x000fe200078e00ff */
[----:B------:R-:W-:Y:S11]  /*3000*/  BRA `(.L_x_219) ;  /* 0x00000000000c7947 */ /* 0x000ff60003800000 */
.L_x_235:
[----:B------:R-:W-:Y:S01]  /*3010*/  IMAD.MOV.U32 R13, RZ, RZ, 0x12 ;  /* 0x00000012ff0d7424 */ /* 0x000fe200078e00ff */
[----:B------:R-:W-:Y:S06]  /*3020*/  BRA `(.L_x_219) ;  /* 0x0000000000047947 */ /* 0x000fec0003800000 */
.L_x_234:
[----:B------:R-:W-:-:S07]  /*3030*/  IMAD.MOV.U32 R13, RZ, RZ, 0x11 ;  /* 0x00000011ff0d7424 */ /* 0x000fce00078e00ff */
.L_x_219:
[----:B------:R-:W-:Y:S05]  /*3040*/  BSYNC.RECONVERGENT B2 ;  /* 0x0000000000027941 */ /* 0x000fea0003800200 */
.L_x_215:
[----:B------:R-:W-:Y:S05]  /*3050*/  @P0 BRA `(.L_x_109) ;  /* 0x0000000400b00947 */ /* 0x000fea0003800000 */
[----:B------:R0:W2:Y:S01]  /*3060*/  LDG.E.U8 R18, desc[UR6][R4.64+0x7] ;  /* 0x0000070604127981 */ /* 0x0000a2000c1e1100 */
[----:B------:R-:W-:Y:S01]  /*3070*/  BSSY.RECONVERGENT B2, `(.L_x_236) ;  /* 0x0000066000027945 */ /* 0x000fe20003800200 */
[----:B------:R-:W-:Y:S01]  /*3080*/  PLOP3.LUT P0, PT, PT, PT, PT, 0x8, 0x80 ;  /* 0x000000000080781c */ /* 0x000fe20003f0e170 */
[----:B0-----:R-:W-:Y:S02]  /*3090*/  IMAD.MOV.U32 R4, RZ, RZ, R13 ;  /* 0x000000ffff047224 */ /* 0x001fe400078e000d */
[----:B------:R-:W-:Y:S02]  /*30a0*/  IMAD.MOV.U32 R5, RZ, RZ, R16 ;  /* 0x000000ffff057224 */ /* 0x000fe400078e0010 */
[----:B------:R-:W-:Y:S02]  /*30b0*/  IMAD R13, R17, 0x1f, RZ ;  /* 0x0000001f110d7824 */ /* 0x000fe400078e02ff */
[----:B------:R-:W-:-:S04]  /*30c0*/  IMAD.WIDE.U32 R14, R14, 0x1f, R4 ;  /* 0x0000001f0e0e7825 */ /* 0x000fc800078e0004 */
        /* <DEDUP_REMOVED lines=15> */
.L_x_239:
        /* <DEDUP_REMOVED lines=8> */
.L_x_243:
[----:B------:R-:W-:Y:S01]  /*3240*/  IMAD.MOV.U32 R4, RZ, RZ, 0x3 ;  /* 0x00000003ff047424 */ /* 0x000fe200078e00ff */
[----:B------:R-:W-:Y:S06]  /*3250*/  BRA `(.L_x_240) ;  /* 0x00000004001c7947 */ /* 0x000fec0003800000 */
.L_x_242:
[----:B------:R-:W-:Y:S01]  /*3260*/  IMAD.MOV.U32 R4, RZ, RZ, 0x2 ;  /* 0x00000002ff047424 */ /* 0x000fe200078e00ff */
[----:B------:R-:W-:Y:S06]  /*3270*/  BRA `(.L_x_240) ;  /* 0x0000000400147947 */ /* 0x000fec0003800000 */
.L_x_238:
        /* <DEDUP_REMOVED lines=8> */
.L_x_245:
[----:B------:R-:W-:Y:S01]  /*3300*/  IMAD.MOV.U32 R4, RZ, RZ, 0x5 ;  /* 0x00000005ff047424 */ /* 0x000fe200078e00ff */
[----:B------:R-:W-:Y:S06]  /*3310*/  BRA `(.L_x_240) ;  /* 0x0000000000ec7947 */ /* 0x000fec0003800000 */
.L_x_244:
        /* <DEDUP_REMOVED lines=8> */
.L_x_247:
[----:B------:R-:W-:Y:S01]  /*33a0*/  IMAD.MOV.U32 R4, RZ, RZ, 0x8 ;  /* 0x00000008ff047424 */ /* 0x000fe200078e00ff */
[----:B------:R-:W-:Y:S06]  /*33b0*/  BRA `(.L_x_240) ;  /* 0x0000000000c47947 */ /* 0x000fec0003800000 */
.L_x_246:
[----:B------:R-:W-:Y:S01]  /*33c0*/  HFMA2 R4, -RZ, RZ, 0, 4.17232513427734375e-07 ;  /* 0x00000007ff047431 */ /* 0x000fe200000001ff */
[----:B------:R-:W-:Y:S06]  /*33d0*/  BRA `(.L_x_240) ;  /* 0x0000000000bc7947 */ /* 0x000fec0003800000 */
.L_x_237:
        /* <DEDUP_REMOVED lines=10> */
.L_x_250:
[----:B------:R-:W-:Y:S01]  /*3480*/  IMAD.MOV.U32 R4, RZ, RZ, 0xa ;  /* 0x0000000aff047424 */ /* 0x000fe200078e00ff */
[----:B------:R-:W-:Y:S06]  /*3490*/  BRA `(.L_x_240) ;  /* 0x00000000008c7947 */ /* 0x000fec0003800000 */
.L_x_249:
        /* <DEDUP_REMOVED lines=8> */
.L_x_252:
[----:B------:R-:W-:Y:S01]  /*3520*/  IMAD.MOV.U32 R4, RZ, RZ, 0xd ;  /* 0x0000000dff047424 */ /* 0x000fe200078e00ff */
[----:B------:R-:W-:Y:S06]  /*3530*/  BRA `(.L_x_240) ;  /* 0x0000000000647947 */ /* 0x000fec0003800000 */
.L_x_251:
[----:B------:R-:W-:Y:S01]  /*3540*/  IMAD.MOV.U32 R4, RZ, RZ, 0xc ;  /* 0x0000000cff047424 */ /* 0x000fe200078e00ff */
[----:B------:R-:W-:Y:S06]  /*3550*/  BRA `(.L_x_240) ;  /* 0x00000000005c7947 */ /* 0x000fec0003800000 */
.L_x_248:
        /* <DEDUP_REMOVED lines=8> */
.L_x_254:
[----:B------:R-:W-:Y:S01]  /*35e0*/  IMAD.MOV.U32 R4, RZ, RZ, 0xf ;  /* 0x0000000fff047424 */ /* 0x000fe200078e00ff */
[----:B------:R-:W-:Y:S06]  /*35f0*/  BRA `(.L_x_240) ;  /* 0x0000000000347947 */ /* 0x000fec0003800000 */
.L_x_253:
[----:B------:R-:W-:-:S13]  /*3600*/  ISETP.NE.AND P2, PT, R18, 0x56, PT ;  /* 0x000000561200780c */ /* 0x000fda0003f45270 */
[----:B------:R-:W-:Y:S05]  /*3610*/  @!P2 BRA `(.L_x_255) ;  /* 0x000000000028a947 */ /* 0x000fea0003800000 */
[----:B------:R-:W-:-:S13]  /*3620*/  ISETP.NE.AND P2, PT, R18, 0x57, PT ;  /* 0x000000571200780c */ /* 0x000fda0003f45270 */
[----:B------:R-:W-:Y:S05]  /*3630*/  @!P2 BRA `(.L_x_256) ;  /* 0x000000000018a947 */ /* 0x000fea0003800000 */
[----:B------:R-:W-:-:S13]  /*3640*/  ISETP.NE.AND P2, PT, R18, 0x59, PT ;  /* 0x000000591200780c */ /* 0x000fda0003f45270 */
[----:B------:R-:W-:Y:S01]  /*3650*/  @!P2 IMAD.MOV.U32 R4, RZ, RZ, 0x13 ;  /* 0x00000013ff04a424 */ /* 0x000fe200078e00ff */
[----:B------:R-:W-:Y:S06]  /*3660*/  @!P2 BRA `(.L_x_240) ;  /* 0x000000000018a947 */ /* 0x000fec0003800000 */
.L_x_241:
[----:B------:R-:W-:Y:S01]  /*3670*/  PLOP3.LUT P0, PT, PT, PT, PT, 0x80, 0x8 ;  /* 0x000000000008781c */ /* 0x000fe20003f0f070 */
[----:B------:R-:W-:Y:S01]  /*3680*/  IMAD.MOV.U32 R4, RZ, RZ, -0x1 ;  /* 0xffffffffff047424 */ /* 0x000fe200078e00ff */
[----:B------:R-:W-:Y:S11]  /*3690*/  BRA `(.L_x_240) ;  /* 0x00000000000c7947 */ /* 0x000ff60003800000 */
.L_x_256:
[----:B------:R-:W-:Y:S01]  /*36a0*/  IMAD.MOV.U32 R4, RZ, RZ, 0x12 ;  /* 0x00000012ff047424 */ /* 0x000fe200078e00ff */
[----:B------:R-:W-:Y:S06]  /*36b0*/  BRA `(.L_x_240) ;  /* 0x0000000000047947 */ /* 0x000fec0003800000 */
.L_x_255:
[----:B------:R-:W-:-:S07]  /*36c0*/  IMAD.MOV.U32 R4, RZ, RZ, 0x11 ;  /* 0x00000011ff047424 */ /* 0x000fce00078e00ff */
.L_x_240:
[----:B------:R-:W-:Y:S05]  /*36d0*/  BSYNC.RECONVERGENT B2 ;  /* 0x0000000000027941 */ /* 0x000fea0003800200 */
.L_x_236:
[----:B------:R-:W-:Y:S02]  /*36e0*/  @!P0 IMAD R13, R13, 0x1f, RZ ;  /* 0x0000001f0d0d8824 */ /* 0x000fe400078e02ff */
[----:B------:R-:W-:-:S04]  /*36f0*/  @!P0 IMAD.WIDE.U32 R4, R14, 0x1f, R4 ;  /* 0x0000001f0e048825 */ /* 0x000fc800078e0004 */
[----:B------:R-:W-:Y:S02]  /*3700*/  @!P0 IMAD.IADD R6, R5, 0x1, R13 ;  /* 0x0000000105068824 */ /* 0x000fe400078e020d */
[----:B------:R-:W-:-:S07]  /*3710*/  @!P0 IMAD.MOV.U32 R11, RZ, RZ, R4 ;  /* 0x000000ffff0b8224 */ /* 0x000fce00078e0004 */
.L_x_109:
[----:B------:R-:W-:Y:S05]  /*3720*/  BSYNC.RECONVERGENT B1 ;  /* 0x0000000000017941 */ /* 0x000fea0003800200 */
.L_x_108:
[CC--:B------:R-:W-:Y:S02]  /*3730*/  ISETP.GE.U32.AND P0, PT, R11.reuse, R8.reuse, PT ;  /* 0x000000080b00720c */ /* 0x0c0fe40003f06070 */
[CC--:B------:R-:W-:Y:S02]  /*3740*/  ISETP.LT.U32.AND P2, PT, R11.reuse, R8.reuse, PT ;  /* 0x000000080b00720c */ /* 0x0c0fe40003f41070 */
[CC--:B------:R-:W-:Y:S02]  /*3750*/  ISETP.GE.U32.AND.EX P0, PT, R6.reuse, R9.reuse, PT, P0 ;  /* 0x000000090600720c */ /* 0x0c0fe40003f06100 */
[----:B------:R-:W-:Y:S02]  /*3760*/  ISETP.LT.U32.AND.EX P2, PT, R6, R9, PT, P2 ;  /* 0x000000090600720c */ /* 0x000fe40003f41120 */
[----:B------:R-:W-:Y:S02]  /*3770*/  SEL R3, R10, R3, !P0 ;  /* 0x000000030a037207 */ /* 0x000fe40004000000 */
[----:B------:R-:W-:-:S02]  /*3780*/  SEL R8, R11, R8, P2 ;  /* 0x000000080b087207 */ /* 0x000fc40001000000 */
[----:B------:R-:W-:Y:S01]  /*3790*/  SEL R9, R6, R9, P2 ;  /* 0x0000000906097207 */ /* 0x000fe20001000000 */
[----:B------:R-:W-:Y:S06]  /*37a0*/  @P1 BRA `(.L_x_257) ;  /* 0xffffffc800901947 */ /* 0x000fec000383ffff */
[----:B------:R-:W-:Y:S01]  /*37b0*/  ISETP.GE.AND P0, PT, R3, RZ, PT ;  /* 0x000000ff0300720c */ /* 0x000fe20003f06270 */
[----:B------:R-:W-:-:S12]  /*37c0*/  BSSY.RELIABLE B1, `(.L_x_258) ;  /* 0x0000010000017945 */ /* 0x000fd80003800100 */
[----:B------:R-:W-:Y:S05]  /*37d0*/  @!P0 BRA `(.L_x_259) ;  /* 0x0000000000388947 */ /* 0x000fea0003800000 */
[C---:B------:R-:W-:Y:S01]  /*37e0*/  ISETP.NE.AND P0, PT, R31.reuse, RZ, PT ;  /* 0x000000ff1f00720c */ /* 0x040fe20003f05270 */
[----:B------:R-:W-:-:S12]  /*37f0*/  IMAD R11, R31, 0x8, R1 ;  /* 0x000000081f0b7824 */ /* 0x000fd800078e0201 */
[----:B------:R-:W-:Y:S05]  /*3800*/  @!P0 BRA `(.L_x_260) ;  /* 0x0000000000108947 */ /* 0x000fea0003800000 */
[----:B------:R-:W2:Y:S02]  /*3810*/  LDL.64 R4, [R11+-0x8] ;  /* 0xfffff8000b047983 */ /* 0x000ea40000100a00 */
[----:B--2---:R-:W-:-:S04]  /*3820*/  ISETP.NE.U32.AND P0, PT, R4, R8, PT ;  /* 0x000000080400720c */ /* 0x004fc80003f05070 */
[----:B------:R-:W-:-:S13]  /*3830*/  ISETP.NE.AND.EX P0, PT, R5, R9, PT, P0 ;  /* 0x000000090500720c */ /* 0x000fda0003f05300 */
[----:B------:R-:W-:Y:S05]  /*3840*/  @!P0 BRA `(.L_x_259) ;  /* 0x00000000001c8947 */ /* 0x000fea0003800000 */
.L_x_260:
[C---:B------:R-:W-:Y:S01]  /*3850*/  IMAD R4, R31.reuse, 0x4, R29 ;  /* 0x000000041f047824 */ /* 0x040fe200078e021d */
[----:B------:R0:W-:Y:S01]  /*3860*/  STL.64 [R11], R8 ;  /* 0x000000080b007387 */ /* 0x0001e20000100a00 */
[C---:B------:R-:W-:Y:S01]  /*3870*/  ISETP.GT.AND P0, PT, R31.reuse, 0x62, PT ;  /* 0x000000621f00780c */ /* 0x040fe20003f04270 */
[----:B------:R-:W-:Y:S02]  /*3880*/  VIADD R31, R31, 0x1 ;  /* 0x000000011f1f7836 */ /* 0x000fe40000000000 */
[----:B------:R0:W-:Y:S10]  /*3890*/  STL [R4], R3 ;  /* 0x0000000304007387 */ /* 0x0001f40000100800 */
[----:B------:R-:W-:Y:S05]  /*38a0*/  @P0 BREAK.RELIABLE B1 ;  /* 0x0000000000010942 */ /* 0x000fea0003800100 */
[----:B0-----:R-:W-:Y:S05]  /*38b0*/  @P0 BRA `(.L_x_85) ;  /* 0x0000000000100947 */ /* 0x001fea0003800000 */
.L_x_259:
[----:B------:R-:W-:Y:S05]  /*38c0*/  BSYNC.RELIABLE B1 ;  /* 0x0000000000017941 */ /* 0x000fea0003800100 */
.L_x_258:
[C---:B------:R-:W-:Y:S01]  /*38d0*/  ISETP.NE.AND P0, PT, R7.reuse, R0, PT ;  /* 0x000000000700720c */ /* 0x040fe20003f05270 */
[----:B------:R-:W-:-:S12]  /*38e0*/  VIADD R7, R7, 0x1 ;  /* 0x0000000107077836 */ /* 0x000fd80000000000 */
[----:B------:R-:W-:Y:S05]  /*38f0*/  @P0 BRA `(.L_x_261) ;  /* 0xffffffc8002c0947 */ /* 0x000fea000383ffff */
.L_x_85:
[----:B------:R-:W-:Y:S05]  /*3900*/  BSYNC.RECONVERGENT B0 ;  /* 0x0000000000007941 */ /* 0x000fea0003800200 */
.L_x_84:
[----:B------:R-:W-:Y:S05]  /*3910*/  WARPSYNC.ALL ;  /* 0x0000000000007948 */ /* 0x000fea0003800000 */
[----:B------:R-:W-:Y:S01]  /*3920*/  ISETP.GE.AND P0, PT, R31, 0x1, PT ;  /* 0x000000011f00780c */ /* 0x000fe20003f06270 */
[----:B------:R-:W-:Y:S01]  /*3930*/  BSSY.RECONVERGENT B1, `(.L_x_262) ;  /* 0x0000282000017945 */ /* 0x000fe20003800200 */
[----:B------:R-:W-:Y:S02]  /*3940*/  IMAD.MOV.U32 R30, RZ, RZ, RZ ;  /* 0x000000ffff1e7224 */ /* 0x000fe400078e00ff */
[----:B------:R-:W-:-:S09]  /*3950*/  VIADD R27, R1, 0x578 ;  /* 0x00000578011b7836 */ /* 0x000fd20000000000 */
[----:B------:R-:W-:Y:S05]  /*3960*/  @!P0 BRA `(.L_x_263) ;  /* 0x0000002400f88947 */ /* 0x000fea0003800000 */
[----:B------:R-:W0:Y:S02]  /*3970*/  LDC.64 R4, c[0x0][0x3b0] ;  /* 0x0000ec00ff047b82 */ /* 0x000e240000000a00 */
[----:B0-----:R-:W2:Y:S01]  /*3980*/  LDG.E R4, desc[UR6][R4.64+0x20] ;  /* 0x0000200604047981 */ /* 0x001ea2000c1e1900 */
[----:B------:R-:W-:Y:S01]  /*3990*/  BSSY.RECONVERGENT B0, `(.L_x_264) ;  /* 0x0000274000007945 */ /* 0x000fe20003800200 */
[----:B------:R-:W-:Y:S01]  /*39a0*/  IMAD.MOV.U32 R28, RZ, RZ, RZ ;  /* 0x000000ffff1c7224 */ /* 0x000fe200078e00ff */
[C---:B------:R-:W-:Y:S01]  /*39b0*/  IADD3 R25, PT, PT, R1.reuse, 0x4b0, RZ ;  /* 0x000004b001197810 */ /* 0x040fe20007ffe0ff */
[----:B------:R-:W-:Y:S02]  /*39c0*/  IMAD.MOV.U32 R30, RZ, RZ, RZ ;  /* 0x000000ffff1e7224 */ /* 0x000fe400078e00ff */
[----:B------:R-:W-:Y:S02]  /*39d0*/  VIADD R26, R1, 0x9b0 ;  /* 0x000009b0011a7836 */ /* 0x000fe40000000000 */
[----:B--2---:R-:W-:-:S07]  /*39e0*/  VIADD R23, R4, 0xffffffff ;  /* 0xffffffff04177836 */ /* 0x004fce0000000000 */
.L_x_306:
[----:B------:R-:W-:Y:S01]  /*39f0*/  ISETP.GE.AND P0, PT, R23, RZ, PT ;  /* 0x000000ff1700720c */ /* 0x000fe20003f06270 */
[----:B------:R-:W-:-:S12]  /*3a00*/  IMAD.MOV.U32 R21, RZ, RZ, RZ ;  /* 0x000000ffff157224 */ /* 0x000fd800078e00ff */
[----:B0123-5:R-:W-:Y:S05]  /*3a10*/  @!P0 BRA `(.L_x_265) ;  /* 0x0000000c001c8947 */ /* 0x02ffea0003800000 */
[----:B------:R-:W0:Y:S02]  /*3a20*/  LDC.64 R4, c[0x0][0x3b0] ;  /* 0x0000ec00ff047b82 */ /* 0x000e240000000a00 */
[----:B0-----:R-:W2:Y:S01]  /*3a30*/  LDG.E.64 R4, desc[UR6][R4.64] ;  /* 0x0000000604047981 */ /* 0x001ea2000c1e1b00 */
[----:B------:R-:W-:Y:S01]  /*3a40*/  SHF.R.U32.HI R13, RZ, 0x1, R23 ;  /* 0x00000001ff0d7819 */ /* 0x000fe20000011617 */
[----:B------:R-:W-:-:S06]  /*3a50*/  IMAD R6, R28, 0x8, R1 ;  /* 0x000000081c067824 */ /* 0x000fcc00078e0201 */
[----:B------:R-:W3:Y:S01]  /*3a60*/  LDL.64 R6, [R6] ;  /* 0x0000000006067983 */ /* 0x000ee20000100a00 */
[----:B--2---:R-:W-:-:S06]  /*3a70*/  IMAD.WIDE.U32 R8, R13, 0x8, R4 ;  /* 0x000000080d087825 */ /* 0x004fcc00078e0004 */
[----:B------:R-:W3:Y:S01]  /*3a80*/  LDG.E.64 R8, desc[UR6][R8.64] ;  /* 0x0000000608087981 */ /* 0x000ee2000c1e1b00 */
[----:B------:R-:W-:Y:S01]  /*3a90*/  BSSY.RECONVERGENT B2, `(.L_x_265) ;  /* 0x00000bf000027945 */ /* 0x000fe20003800200 */
[----:B---3--:R-:W-:-:S04]  /*3aa0*/  ISETP.NE.U32.AND P0, PT, R8, R6, PT ;  /* 0x000000060800720c */ /* 0x008fc80003f05070 */
[----:B------:R-:W-:-:S13]  /*3ab0*/  ISETP.NE.AND.EX P0, PT, R9, R7, PT, P0 ;  /* 0x000000070900720c */ /* 0x000fda0003f05300 */
[----:B------:R-:W-:Y:S05]  /*3ac0*/  @!P0 BRA `(.L_x_266) ;  /* 0x0000000000408947 */ /* 0x000fea0003800000 */
[----:B------:R-:W-:Y:S02]  /*3ad0*/  IMAD.MOV.U32 R10, RZ, RZ, RZ ;  /* 0x000000ffff0a7224 */ /* 0x000fe400078e00ff */
[----:B------:R-:W-:-:S07]  /*3ae0*/  IMAD.MOV.U32 R11, RZ, RZ, R23 ;  /* 0x000000ffff0b7224 */ /* 0x000fce00078e0017 */
.L_x_268:
[----:B------:R-:W-:Y:S01]  /*3af0*/  ISETP.GE.U32.AND P0, PT, R8, R6, PT ;  /* 0x000000060800720c */ /* 0x000fe20003f06070 */
[----:B------:R-:W-:-:S03]  /*3b00*/  IMAD.MOV.U32 R21, RZ, RZ, RZ ;  /* 0x000000ffff157224 */ /* 0x000fc600078e00ff */
[----:B------:R-:W-:-:S13]  /*3b10*/  ISETP.GE.U32.AND.EX P0, PT, R9, R7, PT, P0 ;  /* 0x000000070900720c */ /* 0x000fda0003f06100 */
[C---:B------:R-:W-:Y:S02]  /*3b20*/  @!P0 VIADD R10, R13.reuse, 0x1 ;  /* 0x000000010d0a8836 */ /* 0x040fe40000000000 */
[----:B------:R-:W-:-:S05]  /*3b30*/  @P0 VIADD R11, R13, 0xffffffff ;  /* 0xffffffff0d0b0836 */ /* 0x000fca0000000000 */
[----:B------:R-:W-:-:S13]  /*3b40*/  ISETP.GT.AND P0, PT, R10, R11, PT ;  /* 0x0000000b0a00720c */ /* 0x000fda0003f04270 */
[----:B------:R-:W-:Y:S05]  /*3b50*/  @P0 BRA `(.L_x_267) ;  /* 0x0000000800c80947 */ /* 0x000fea0003800000 */
[----:B------:R-:W-:-:S05]  /*3b60*/  IMAD.IADD R13, R10, 0x1, R11 ;  /* 0x000000010a0d7824 */ /* 0x000fca00078e020b */
[----:B------:R-:W-:-:S05]  /*3b70*/  SHF.R.U32.HI R13, RZ, 0x1, R13 ;  /* 0x00000001ff0d7819 */ /* 0x000fca000001160d */
[----:B------:R-:W-:-:S06]  /*3b80*/  IMAD.WIDE.U32 R8, R13, 0x8, R4 ;  /* 0x000000080d087825 */ /* 0x000fcc00078e0004 */
[----:B------:R-:W2:Y:S02]  /*3b90*/  LDG.E.64 R8, desc[UR6][R8.64] ;  /* 0x0000000608087981 */ /* 0x000ea4000c1e1b00 */
[----:B--2---:R-:W-:-:S04]  /*3ba0*/  ISETP.NE.U32.AND P0, PT, R8, R6, PT ;  /* 0x000000060800720c */ /* 0x004fc80003f05070 */
[----:B------:R-:W-:-:S13]  /*3bb0*/  ISETP.NE.AND.EX P0, PT, R9, R7, PT, P0 ;  /* 0x000000070900720c */ /* 0x000fda0003f05300 */
[----:B------:R-:W-:Y:S05]  /*3bc0*/  @P0 BRA `(.L_x_268) ;  /* 0xfffffffc00c80947 */ /* 0x000fea000383ffff */
.L_x_266:
[----:B------:R-:W0:Y:S02]  /*3bd0*/  LDC.64 R44, c[0x0][0x3b0] ;  /* 0x0000ec00ff2c7b82 */ /* 0x000e240000000a00 */
[----:B0-----:R-:W2:Y:S02]  /*3be0*/  LDG.E.64 R4, desc[UR6][R44.64+0x18] ;  /* 0x000018062c047981 */ /* 0x001ea4000c1e1b00 */
[C---:B--2---:R-:W-:Y:S02]  /*3bf0*/  IMAD.WIDE.U32 R6, R13.reuse, 0x4, R4 ;  /* 0x000000040d067825 */ /* 0x044fe400078e0004 */
[----:B------:R-:W2:Y:S04]  /*3c00*/  LDG.E.64 R4, desc[UR6][R44.64+0x10] ;  /* 0x000010062c047981 */ /* 0x000ea8000c1e1b00 */
[----:B------:R-:W3:Y:S02]  /*3c10*/  LDG.E R6, desc[UR6][R6.64] ;  /* 0x0000000606067981 */ /* 0x000ee4000c1e1900 */
[C---:B---3--:R-:W-:Y:S01]  /*3c20*/  ISETP.GE.AND P0, PT, R6.reuse, 0x1, PT ;  /* 0x000000010600780c */ /* 0x048fe20003f06270 */
[----:B--2---:R-:W-:Y:S01]  /*3c30*/  IMAD.WIDE.U32 R4, R13, 0x4, R4 ;  /* 0x000000040d047825 */ /* 0x004fe200078e0004 */
[----:B------:R-:W-:-:S11]  /*3c40*/  VIMNMX R21, PT, PT, R6, 0x32, PT ;  /* 0x0000003206157848 */ /* 0x000fd60003fe0100 */
[----:B------:R-:W-:Y:S05]  /*3c50*/  @!P0 BRA `(.L_x_267) ;  /* 0x0000000800888947 */ /* 0x000fea0003800000 */
[----:B------:R0:W5:Y:S04]  /*3c60*/  LDG.E R38, desc[UR6][R4.64] ;  /* 0x0000000604267981 */ /* 0x000168000c1e1900 */
[----:B------:R-:W5:Y:S01]  /*3c70*/  LDG.E.64 R44, desc[UR6][R44.64+0x8] ;  /* 0x000008062c2c7981 */ /* 0x000f62000c1e1b00 */
[----:B------:R-:W-:Y:S01]  /*3c80*/  ISETP.GE.U32.AND P0, PT, R6, 0x4, PT ;  /* 0x000000040600780c */ /* 0x000fe20003f06070 */
[----:B------:R-:W-:Y:S01]  /*3c90*/  BSSY.RECONVERGENT B3, `(.L_x_269) ;  /* 0x000008c000037945 */ /* 0x000fe20003800200 */
[----:B------:R-:W-:Y:S01]  /*3ca0*/  LOP3.LUT R37, R21, 0x3, RZ, 0xc0, !PT ;  /* 0x0000000315257812 */ /* 0x000fe200078ec0ff */
[----:B------:R-:W-:-:S10]  /*3cb0*/  IMAD.MOV.U32 R42, RZ, RZ, RZ ;  /* 0x000000ffff2a7224 */ /* 0x000fd400078e00ff */
[----:B0-----:R-:W-:Y:S05]  /*3cc0*/  @!P0 BRA `(.L_x_270) ;  /* 0x0000000800208947 */ /* 0x001fea0003800000 */
[----:B------:R-:W-:Y:S01]  /*3cd0*/  LOP3.LUT R4, R21, 0xffff, RZ, 0xc0, !PT ;  /* 0x0000ffff15047812 */ /* 0x000fe200078ec0ff */
[----:B------:R-:W-:Y:S01]  /*3ce0*/  BSSY.RELIABLE B4, `(.L_x_271) ;  /* 0x0000074000047945 */ /* 0x000fe20003800100 */
[----:B------:R-:W-:Y:S01]  /*3cf0*/  VIADD R39, R1, 0x4b8 ;  /* 0x000004b801277836 */ /* 0x000fe20000000000 */
[----:B------:R-:W-:Y:S01]  /*3d00*/  LOP3.LUT R42, R21, 0x3c, RZ, 0xc0, !PT ;  /* 0x0000003c152a7812 */ /* 0x000fe200078ec0ff */
[----:B-----5:R-:W-:Y:S01]  /*3d10*/  VIADD R40, R38, 0x3 ;  /* 0x0000000326287836 */ /* 0x020fe20000000000 */
[----:B------:R-:W-:-:S05]  /*3d20*/  SHF.R.U32.HI R4, RZ, 0x2, R4 ;  /* 0x00000002ff047819 */ /* 0x000fca0000011604 */
[----:B------:R-:W-:-:S05]  /*3d30*/  IMAD.SHL.U32 R4, R4, 0x4, RZ ;  /* 0x0000000404047824 */ /* 0x000fca00078e00ff */
[----:B------:R-:W-:-:S05]  /*3d40*/  LOP3.LUT R41, R4, 0x3c, RZ, 0xe2, !PT ;  /* 0x0000003c04297812 */ /* 0x000fca00078ee2ff */
[----:B------:R-:W-:-:S05]  /*3d50*/  IMAD.MOV R41, RZ, RZ, -R41 ;  /* 0x000000ffff297224 */ /* 0x000fca00078e0a29 */
[----:B------:R-:W-:-:S13]  /*3d60*/  ISETP.GE.AND P0, PT, R41, RZ, PT ;  /* 0x000000ff2900720c */ /* 0x000fda0003f06270 */
[----:B------:R-:W-:Y:S05]  /*3d70*/  @P0 BRA `(.L_x_272) ;  /* 0x0000000400a80947 */ /* 0x000fea0003800000 */
[----:B------:R-:W-:Y:S01]  /*3d80*/  IMAD.MOV R4, RZ, RZ, -R41 ;  /* 0x000000ffff047224 */ /* 0x000fe200078e0a29 */
[----:B------:R-:W-:Y:S01]  /*3d90*/  BSSY.RECONVERGENT B5, `(.L_x_273) ;  /* 0x0000041000057945 */ /* 0x000fe20003800200 */
[----:B------:R-:W-:-:S03]  /*3da0*/  PLOP3.LUT P0, PT, PT, PT, PT, 0x80, 0x8 ;  /* 0x000000000008781c */ /* 0x000fc60003f0f070 */
[----:B------:R-:W-:-:S13]  /*3db0*/  ISETP.GT.AND P1, PT, R4, 0xc, PT ;  /* 0x0000000c0400780c */ /* 0x000fda0003f24270 */
[----:B------:R-:W-:Y:S05]  /*3dc0*/  @!P1 BRA `(.L_x_274) ;  /* 0x0000000000f49947 */ /* 0x000fea0003800000 */
[----:B------:R-:W-:-:S13]  /*3dd0*/  PLOP3.LUT P0, PT, PT, PT, PT, 0x8, 0x80 ;  /* 0x000000000080781c */ /* 0x000fda0003f0e170 */
.L_x_275:
[C---:B------:R-:W-:Y:S02]  /*3de0*/  VIADD R19, R40.reuse, 0xfffffffd ;  /* 0xfffffffd28137836 */ /* 0x040fe40000000000 */
[C---:B------:R-:W-:Y:S01]  /*3df0*/  VIADD R15, R40.reuse, 0x1 ;  /* 0x00000001280f7836 */ /* 0x040fe20000000000 */
[----:B------:R-:W-:Y:S01]  /*3e00*/  IADD3 R49, PT, PT, R40, 0x5, RZ ;  /* 0x0000000528317810 */ /* 0x000fe20007ffe0ff */
[----:B------:R-:W-:-:S04]  /*3e10*/  IMAD.WIDE.U32 R18, R19, 0x4, R44 ;  /* 0x0000000413127825 */ /* 0x000fc800078e002c */
[C---:B------:R-:W-:Y:S01]  /*3e20*/  VIADD R17, R40.reuse, 0xffffffff ;  /* 0xffffffff28117836 */ /* 0x040fe20000000000 */
[----:B------:R0:W2:Y:S01]  /*3e30*/  LDG.E R4, desc[UR6][R18.64] ;  /* 0x0000000612047981 */ /* 0x0000a2000c1e1900 */
[C---:B------:R-:W-:Y:S02]  /*3e40*/  VIADD R11, R40.reuse, 0xfffffffe ;  /* 0xfffffffe280b7836 */ /* 0x040fe40000000000 */
[C---:B------:R-:W-:Y:S02]  /*3e50*/  VIADD R13, R40.reuse, 0x2 ;  /* 0x00000002280d7836 */ /* 0x040fe40000000000 */
[----:B------:R-:W-:-:S04]  /*3e60*/  IMAD.WIDE.U32 R6, R40, 0x4, R44 ;  /* 0x0000000428067825 */ /* 0x000fc800078e002c */
[C---:B------:R-:W-:Y:S02]  /*3e70*/  VIADD R51, R40.reuse, 0x4 ;  /* 0x0000000428337836 */ /* 0x040fe40000000000 */
[--C-:B------:R-:W-:Y:S01]  /*3e80*/  IMAD.WIDE.U32 R14, R15, 0x4, R44.reuse ;  /* 0x000000040f0e7825 */ /* 0x100fe200078e002c */
[----:B------:R-:W3:Y:S03]  /*3e90*/  LDG.E R7, desc[UR6][R6.64] ;  /* 0x0000000606077981 */ /* 0x000ee6000c1e1900 */
[----:B------:R-:W-:Y:S01]  /*3ea0*/  IMAD.WIDE.U32 R16, R17, 0x4, R44 ;  /* 0x0000000411107825 */ /* 0x000fe200078e002c */
[----:B------:R1:W4:Y:S03]  /*3eb0*/  LDG.E R8, desc[UR6][R14.64] ;  /* 0x000000060e087981 */ /* 0x000326000c1e1900 */
[----:B------:R-:W-:-:S02]  /*3ec0*/  VIADD R53, R40, 0x3 ;  /* 0x0000000328357836 */ /* 0x000fc40000000000 */
[--C-:B------:R-:W-:Y:S01]  /*3ed0*/  IMAD.WIDE.U32 R10, R11, 0x4, R44.reuse ;  /* 0x000000040b0a7825 */ /* 0x100fe200078e002c */
[----:B------:R5:W3:Y:S03]  /*3ee0*/  LDG.E R6, desc[UR6][R16.64] ;  /* 0x0000000610067981 */ /* 0x000ae6000c1e1900 */
[--C-:B------:R-:W-:Y:S01]  /*3ef0*/  IMAD.WIDE.U32 R12, R13, 0x4, R44.reuse ;  /* 0x000000040d0c7825 */ /* 0x100fe200078e002c */
[----:B------:R-:W2:Y:S03]  /*3f00*/  LDG.E R5, desc[UR6][R10.64] ;  /* 0x000000060a057981 */ /* 0x000ea6000c1e1900 */
[----:B------:R-:W-:Y:S01]  /*3f10*/  IMAD.WIDE.U32 R50, R51, 0x4, R44 ;  /* 0x0000000433327825 */ /* 0x000fe200078e002c */
[----:B------:R-:W4:Y:S03]  /*3f20*/  LDG.E R9, desc[UR6][R12.64] ;  /* 0x000000060c097981 */ /* 0x000f26000c1e1900 */
[----:B0-----:R-:W-:-:S02]  /*3f30*/  VIADD R19, R40, 0x6 ;  /* 0x0000000628137836 */ /* 0x001fc40000000000 */
[--C-:B------:R-:W-:Y:S01]  /*3f40*/  IMAD.WIDE.U32 R48, R49, 0x4, R44.reuse ;  /* 0x0000000431307825 */ /* 0x100fe200078e002c */
[----:B------:R0:W4:Y:S03]  /*3f50*/  LDG.E R11, desc[UR6][R50.64] ;  /* 0x00000006320b7981 */ /* 0x000126000c1e1900 */
[C---:B------:R-:W-:Y:S01]  /*3f60*/  VIADD R47, R40.reuse, 0x8 ;  /* 0x00000008282f7836 */ /* 0x040fe20000000000 */
[----:B------:R0:W4:Y:S01]  /*3f70*/  LDG.E R12, desc[UR6][R48.64] ;  /* 0x00000006300c7981 */ /* 0x000122000c1e1900 */
[----:B------:R-:W-:Y:S02]  /*3f80*/  VIADD R43, R40, 0x7 ;  /* 0x00000007282b7836 */ /* 0x000fe40000000000 */
[----:B------:R-:W-:-:S04]  /*3f90*/  IMAD.WIDE.U32 R52, R53, 0x4, R44 ;  /* 0x0000000435347825 */ /* 0x000fc800078e002c */
[----:B-1----:R-:W-:Y:S01]  /*3fa0*/  VIADD R15, R40, 0x9 ;  /* 0x00000009280f7836 */ /* 0x002fe20000000000 */
[----:B------:R1:W4:Y:S01]  /*3fb0*/  LDG.E R10, desc[UR6][R52.64] ;  /* 0x00000006340a7981 */ /* 0x000322000c1e1900 */
[----:B-----5:R-:W-:-:S04]  /*3fc0*/  IMAD.WIDE.U32 R16, R19, 0x4, R44 ;  /* 0x0000000413107825 */ /* 0x020fc800078e002c */
[--C-:B------:R-:W-:Y:S01]  /*3fd0*/  IMAD.WIDE.U32 R46, R47, 0x4, R44.reuse ;  /* 0x000000042f2e7825 */ /* 0x100fe200078e002c */
[----:B------:R-:W5:Y:S03]  /*3fe0*/  LDG.E R13, desc[UR6][R16.64] ;  /* 0x00000006100d7981 */ /* 0x000f66000c1e1900 */
[----:B------:R-:W-:-:S04]  /*3ff0*/  IMAD.WIDE.U32 R18, R43, 0x4, R44 ;  /* 0x000000042b127825 */ /* 0x000fc800078e002c */
[C---:B0-----:R-:W-:Y:S01]  /*4000*/  VIADD R51, R40.reuse, 0xa ;  /* 0x0000000a28337836 */ /* 0x041fe20000000000 */
[----:B------:R-:W5:Y:S01]  /*4010*/  LDG.E R14, desc[UR6][R18.64] ;  /* 0x00000006120e7981 */ /* 0x000f62000c1e1900 */
[C---:B------:R-:W-:Y:S02]  /*4020*/  VIADD R49, R40.reuse, 0xb ;  /* 0x0000000b28317836 */ /* 0x040fe40000000000 */
[----:B------:R-:W-:Y:S02]  /*4030*/  VIADD R43, R40, 0xc ;  /* 0x0000000c282b7836 */ /* 0x000fe40000000000 */
[--C-:B-1----:R-:W-:Y:S02]  /*4040*/  IMAD.WIDE.U32 R52, R15, 0x4, R44.reuse ;  /* 0x000000040f347825 */ /* 0x102fe400078e002c */
[----:B------:R0:W5:Y:S02]  /*4050*/  LDG.E R15, desc[UR6][R46.64] ;  /* 0x000000062e0f7981 */ /* 0x000164000c1e1900 */
[----:B------:R-:W-:-:S02]  /*4060*/  IMAD.WIDE.U32 R50, R51, 0x4, R44 ;  /* 0x0000000433327825 */ /* 0x000fc400078e002c */
[----:B------:R-:W5:Y:S02]  /*4070*/  LDG.E R16, desc[UR6][R52.64] ;  /* 0x0000000634107981 */ /* 0x000f64000c1e1900 */
[--C-:B------:R-:W-:Y:S02]  /*4080*/  IMAD.WIDE.U32 R48, R49, 0x4, R44.reuse ;  /* 0x0000000431307825 */ /* 0x100fe400078e002c */
[----:B------:R-:W5:Y:S02]  /*4090*/  LDG.E R17, desc[UR6][R50.64] ;  /* 0x0000000632117981 */ /* 0x000f64000c1e1900 */
[----:B0-----:R-:W-:Y:S02]  /*40a0*/  IMAD.WIDE.U32 R46, R43, 0x4, R44 ;  /* 0x000000042b2e7825 */ /* 0x001fe400078e002c */
[----:B------:R-:W5:Y:S04]  /*40b0*/  LDG.E R18, desc[UR6][R48.64] ;  /* 0x0000000630127981 */ /* 0x000f68000c1e1900 */
[----:B------:R-:W5:Y:S01]  /*40c0*/  LDG.E R19, desc[UR6][R46.64] ;  /* 0x000000062e137981 */ /* 0x000f62000c1e1900 */
[----:B------:R-:W-:-:S05]  /*40d0*/  VIADD R41, R41, 0x10 ;  /* 0x0000001029297836 */ /* 0x000fca0000000000 */
[----:B------:R-:W-:Y:S01]  /*40e0*/  ISETP.GE.AND P1, PT, R41, -0xc, PT ;  /* 0xfffffff42900780c */ /* 0x000fe20003f26270 */
[----:B------:R-:W-:Y:S01]  /*40f0*/  VIADD R40, R40, 0x10 ;  /* 0x0000001028287836 */ /* 0x000fe20000000000 */
[----:B---3--:R-:W-:Y:S04]  /*4100*/  STL.64 [R39], R6 ;  /* 0x0000000627007387 */ /* 0x008fe80000100a00 */
[----:B--2---:R-:W-:Y:S04]  /*4110*/  STL.64 [R39+-0x8], R4 ;  /* 0xfffff80427007387 */ /* 0x004fe80000100a00 */
[----:B----4-:R-:W-:Y:S04]  /*4120*/  STL.64 [R39+0x8], R8 ;  /* 0x0000080827007387 */ /* 0x010fe80000100a00 */
[----:B------:R-:W-:Y:S04]  /*4130*/  STL.64 [R39+0x10], R10 ;  /* 0x0000100a27007387 */ /* 0x000fe80000100a00 */
[----:B-----5:R-:W-:Y:S04]  /*4140*/  STL.64 [R39+0x18], R12 ;  /* 0x0000180c27007387 */ /* 0x020fe80000100a00 */
[----:B------:R-:W-:Y:S04]  /*4150*/  STL.64 [R39+0x20], R14 ;  /* 0x0000200e27007387 */ /* 0x000fe80000100a00 */
[----:B------:R-:W-:Y:S04]  /*4160*/  STL.64 [R39+0x28], R16 ;  /* 0x0000281027007387 */ /* 0x000fe80000100a00 */
[----:B------:R0:W-:Y:S02]  /*4170*/  STL.64 [R39+0x30], R18 ;  /* 0x0000301227007387 */ /* 0x0001e40000100a00 */
[----:B0-----:R-:W-:Y:S01]  /*4180*/  VIADD R39, R39, 0x40 ;  /* 0x0000004027277836 */ /* 0x001fe20000000000 */
[----:B------:R-:W-:Y:S06]  /*4190*/  @!P1 BRA `(.L_x_275) ;  /* 0xfffffffc00109947 */ /* 0x000fec000383ffff */
.L_x_274:
[----:B------:R-:W-:Y:S05]  /*41a0*/  BSYNC.RECONVERGENT B5 ;  /* 0x0000000000057941 */ /* 0x000fea0003800200 */
.L_x_273:
[----:B------:R-:W-:Y:S01]  /*41b0*/  IMAD.MOV R4, RZ, RZ, -R41 ;  /* 0x000000ffff047224 */ /* 0x000fe200078e0a29 */
[----:B------:R-:W-:Y:S04]  /*41c0*/  BSSY.RECONVERGENT B5, `(.L_x_276) ;  /* 0x0000022000057945 */ /* 0x000fe80003800200 */
[----:B------:R-:W-:-:S13]  /*41d0*/  ISETP.GT.AND P1, PT, R4, 0x4, PT ;  /* 0x000000040400780c */ /* 0x000fda0003f24270 */
[----:B------:R-:W-:Y:S05]  /*41e0*/  @!P1 BRA `(.L_x_277) ;  /* 0x00000000007c9947 */ /* 0x000fea0003800000 */
[C---:B------:R-:W-:Y:S02]  /*41f0*/  VIADD R11, R40.reuse, 0xfffffffd ;  /* 0xfffffffd280b7836 */ /* 0x040fe40000000000 */
[C---:B------:R-:W-:Y:S02]  /*4200*/  VIADD R9, R40.reuse, 0xfffffffe ;  /* 0xfffffffe28097836 */ /* 0x040fe40000000000 */
[C---:B------:R-:W-:Y:S02]  /*4210*/  VIADD R47, R40.reuse, 0xffffffff ;  /* 0xffffffff282f7836 */ /* 0x040fe40000000000 */
[C---:B------:R-:W-:Y:S02]  /*4220*/  VIADD R19, R40.reuse, 0x1 ;  /* 0x0000000128137836 */ /* 0x040fe40000000000 */
[C---:B------:R-:W-:Y:S02]  /*4230*/  VIADD R17, R40.reuse, 0x2 ;  /* 0x0000000228117836 */ /* 0x040fe40000000000 */
[----:B------:R-:W-:-:S02]  /*4240*/  VIADD R15, R40, 0x3 ;  /* 0x00000003280f7836 */ /* 0x000fc40000000000 */
[C---:B------:R-:W-:Y:S02]  /*4250*/  VIADD R13, R40.reuse, 0x4 ;  /* 0x00000004280d7836 */ /* 0x040fe40000000000 */
[----:B------:R-:W-:-:S04]  /*4260*/  IMAD.WIDE.U32 R6, R40, 0x4, R44 ;  /* 0x0000000428067825 */ /* 0x000fc800078e002c */
[--C-:B------:R-:W-:Y:S02]  /*4270*/  IMAD.WIDE.U32 R10, R11, 0x4, R44.reuse ;  /* 0x000000040b0a7825 */ /* 0x100fe400078e002c */
[----:B------:R-:W2:Y:S02]  /*4280*/  LDG.E R7, desc[UR6][R6.64] ;  /* 0x0000000606077981 */ /* 0x000ea4000c1e1900 */
[--C-:B------:R-:W-:Y:S02]  /*4290*/  IMAD.WIDE.U32 R8, R9, 0x4, R44.reuse ;  /* 0x0000000409087825 */ /* 0x100fe400078e002c */
[----:B------:R-:W3:Y:S02]  /*42a0*/  LDG.E R4, desc[UR6][R10.64] ;  /* 0x000000060a047981 */ /* 0x000ee4000c1e1900 */
[--C-:B------:R-:W-:Y:S02]  /*42b0*/  IMAD.WIDE.U32 R46, R47, 0x4, R44.reuse ;  /* 0x000000042f2e7825 */ /* 0x100fe400078e002c */
[----:B------:R-:W3:Y:S02]  /*42c0*/  LDG.E R5, desc[UR6][R8.64] ;  /* 0x0000000608057981 */ /* 0x000ee4000c1e1900 */
[----:B------:R-:W-:-:S02]  /*42d0*/  IMAD.WIDE.U32 R18, R19, 0x4, R44 ;  /* 0x0000000413127825 */ /* 0x000fc400078e002c */
[----:B------:R-:W2:Y:S02]  /*42e0*/  LDG.E R6, desc[UR6][R46.64] ;  /* 0x000000062e067981 */ /* 0x000ea4000c1e1900 */
[----:B------:R-:W-:-:S04]  /*42f0*/  IMAD.WIDE.U32 R16, R17, 0x4, R44 ;  /* 0x0000000411107825 */ /* 0x000fc800078e002c */
[--C-:B------:R-:W-:Y:S01]  /*4300*/  IMAD.WIDE.U32 R14, R15, 0x4, R44.reuse ;  /* 0x000000040f0e7825 */ /* 0x100fe200078e002c */
[----:B------:R-:W4:Y:S03]  /*4310*/  LDG.E R8, desc[UR6][R18.64] ;  /* 0x0000000612087981 */ /* 0x000f26000c1e1900 */
[----:B------:R-:W-:Y:S01]  /*4320*/  IMAD.WIDE.U32 R12, R13, 0x4, R44 ;  /* 0x000000040d0c7825 */ /* 0x000fe200078e002c */
[----:B------:R-:W4:Y:S04]  /*4330*/  LDG.E R9, desc[UR6][R16.64] ;  /* 0x0000000610097981 */ /* 0x000f28000c1e1900 */
[----:B------:R-:W5:Y:S04]  /*4340*/  LDG.E R10, desc[UR6][R14.64] ;  /* 0x000000060e0a7981 */ /* 0x000f68000c1e1900 */
[----:B------:R-:W5:Y:S01]  /*4350*/  LDG.E R11, desc[UR6][R12.64] ;  /* 0x000000060c0b7981 */ /* 0x000f62000c1e1900 */
[----:B------:R-:W-:Y:S01]  /*4360*/  PLOP3.LUT P0, PT, PT, PT, PT, 0x8, 0x80 ;  /* 0x000000000080781c */ /* 0x000fe20003f0e170 */
[----:B------:R-:W-:-:S02]  /*4370*/  VIADD R41, R41, 0x8 ;  /* 0x0000000829297836 */ /* 0x000fc40000000000 */
[----:B------:R-:W-:Y:S01]  /*4380*/  VIADD R40, R40, 0x8 ;  /* 0x0000000828287836 */ /* 0x000fe20000000000 */
[----:B---3--:R-:W-:Y:S04]  /*4390*/  STL.64 [R39+-0x8], R4 ;  /* 0xfffff80427007387 */ /* 0x008fe80000100a00 */
[----:B--2---:R-:W-:Y:S04]  /*43a0*/  STL.64 [R39], R6 ;  /* 0x0000000627007387 */ /* 0x004fe80000100a00 */
[----:B----4-:R-:W-:Y:S04]  /*43b0*/  STL.64 [R39+0x8], R8 ;  /* 0x0000080827007387 */ /* 0x010fe80000100a00 */
[----:B-----5:R0:W-:Y:S02]  /*43c0*/  STL.64 [R39+0x10], R10 ;  /* 0x0000100a27007387 */ /* 0x0201e40000100a00 */
[----:B0-----:R-:W-:-:S07]  /*43d0*/  VIADD R39, R39, 0x20 ;  /* 0x0000002027277836 */ /* 0x001fce0000000000 */
.L_x_277:
[----:B------:R-:W-:Y:S05]  /*43e0*/  BSYNC.RECONVERGENT B5 ;  /* 0x0000000000057941 */ /* 0x000fea0003800200 */
.L_x_276:
[----:B------:R-:W-:-:S13]  /*43f0*/  ISETP.EQ.AND P1, PT, R41, RZ, PT ;  /* 0x000000ff2900720c */ /* 0x000fda0003f22270 */
[----:B------:R-:W-:Y:S05]  /*4400*/  @!P0 BREAK.RELIABLE P1, B4 ;  /* 0x0000000000048942 */ /* 0x000fea0000800100 */
[----:B------:R-:W-:Y:S05]  /*4410*/  @!P0 BRA P1, `(.L_x_270) ;  /* 0x00000000004c8947 */ /* 0x000fea0000800000 */
.L_x_272:
[----:B------:R-:W-:Y:S05]  /*4420*/  BSYNC.RELIABLE B4 ;  /* 0x0000000000047941 */ /* 0x000fea0003800100 */
.L_x_271:
[C---:B------:R-:W-:Y:S01]  /*4430*/  IADD3 R13, PT, PT, R40.reuse, -0x3, RZ ;  /* 0xfffffffd280d7810 */ /* 0x040fe20007ffe0ff */
[C---:B------:R-:W-:Y:S02]  /*4440*/  VIADD R11, R40.reuse, 0xfffffffe ;  /* 0xfffffffe280b7836 */ /* 0x040fe40000000000 */
[C---:B------:R-:W-:Y:S02]  /*4450*/  VIADD R9, R40.reuse, 0xffffffff ;  /* 0xffffffff28097836 */ /* 0x040fe40000000000 */
[----:B------:R-:W-:-:S04]  /*4460*/  IMAD.WIDE.U32 R14, R40, 0x4, R44 ;  /* 0x00000004280e7825 */ /* 0x000fc800078e002c */
[--C-:B------:R-:W-:Y:S01]  /*4470*/  IMAD.WIDE.U32 R12, R13, 0x4, R44.reuse ;  /* 0x000000040d0c7825 */ /* 0x100fe200078e002c */
[----:B------:R-:W2:Y:S03]  /*4480*/  LDG.E R7, desc[UR6][R14.64] ;  /* 0x000000060e077981 */ /* 0x000ea6000c1e1900 */
[--C-:B------:R-:W-:Y:S01]  /*4490*/  IMAD.WIDE.U32 R10, R11, 0x4, R44.reuse ;  /* 0x000000040b0a7825 */ /* 0x100fe200078e002c */
[----:B------:R-:W3:Y:S03]  /*44a0*/  LDG.E R4, desc[UR6][R12.64] ;  /* 0x000000060c047981 */ /* 0x000ee6000c1e1900 */
[----:B------:R-:W-:Y:S01]  /*44b0*/  IMAD.WIDE.U32 R8, R9, 0x4, R44 ;  /* 0x0000000409087825 */ /* 0x000fe200078e002c */
[----:B------:R-:W3:Y:S04]  /*44c0*/  LDG.E R5, desc[UR6][R10.64] ;  /* 0x000000060a057981 */ /* 0x000ee8000c1e1900 */
[----:B------:R-:W2:Y:S01]  /*44d0*/  LDG.E R6, desc[UR6][R8.64] ;  /* 0x0000000608067981 */ /* 0x000ea2000c1e1900 */
[----:B------:R-:W-:-:S05]  /*44e0*/  VIADD R41, R41, 0x4 ;  /* 0x0000000429297836 */ /* 0x000fca0000000000 */
[----:B------:R-:W-:Y:S01]  /*44f0*/  ISETP.NE.AND P0, PT, R41, RZ, PT ;  /* 0x000000ff2900720c */ /* 0x000fe20003f05270 */
[----:B------:R-:W-:Y:S01]  /*4500*/  VIADD R40, R40, 0x4 ;  /* 0x0000000428287836 */ /* 0x000fe20000000000 */
[----:B---3--:R-:W-:Y:S04]  /*4510*/  STL.64 [R39+-0x8], R4 ;  /* 0xfffff80427007387 */ /* 0x008fe80000100a00 */
[----:B--2---:R0:W-:Y:S02]  /*4520*/  STL.64 [R39], R6 ;  /* 0x0000000627007387 */ /* 0x0041e40000100a00 */
[----:B0-----:R-:W-:-:S05]  /*4530*/  VIADD R39, R39, 0x10 ;  /* 0x0000001027277836 */ /* 0x001fca0000000000 */
[----:B------:R-:W-:Y:S05]  /*4540*/  @P0 BRA `(.L_x_271) ;  /* 0xfffffffc00b80947 */ /* 0x000fea000383ffff */
.L_x_270:
[----:B------:R-:W-:Y:S05]  /*4550*/  BSYNC.RECONVERGENT B3 ;  /* 0x0000000000037941 */ /* 0x000fea0003800200 */
.L_x_269:
[----:B------:R-:W-:-:S13]  /*4560*/  ISETP.NE.AND P0, PT, R37, RZ, PT ;  /* 0x000000ff2500720c */ /* 0x000fda0003f05270 */
[----:B------:R-:W-:Y:S05]  /*4570*/  @!P0 BRA `(.L_x_267) ;  /* 0x0000000000408947 */ /* 0x000fea0003800000 */
[----:B-----5:R-:W-:-:S04]  /*4580*/  IMAD.IADD R9, R38, 0x1, R42 ;  /* 0x0000000126097824 */ /* 0x020fc800078e022a */
[----:B------:R-:W-:-:S06]  /*4590*/  IMAD.WIDE.U32 R4, R9, 0x4, R44 ;  /* 0x0000000409047825 */ /* 0x000fcc00078e002c */
[----:B------:R-:W2:Y:S01]  /*45a0*/  LDG.E R4, desc[UR6][R4.64] ;  /* 0x0000000604047981 */ /* 0x000ea2000c1e1900 */
[----:B------:R-:W-:Y:S01]  /*45b0*/  IMAD R7, R42, 0x4, R25 ;  /* 0x000000042a077824 */ /* 0x000fe200078e0219 */
[----:B------:R-:W-:-:S04]  /*45c0*/  ISETP.NE.AND P0, PT, R37, 0x1, PT ;  /* 0x000000012500780c */ /* 0x000fc80003f05270 */
[----:B--2---:R0:W-:Y:S09]  /*45d0*/  STL [R7], R4 ;  /* 0x0000000407007387 */ /* 0x0041f20000100800 */
[----:B------:R-:W-:Y:S05]  /*45e0*/  @!P0 BRA `(.L_x_267) ;  /* 0x0000000000248947 */ /* 0x000fea0003800000 */
[----:B------:R-:W-:Y:S01]  /*45f0*/  ISETP.NE.AND P0, PT, R37, 0x2, PT ;  /* 0x000000022500780c */ /* 0x000fe20003f05270 */
[----:B------:R-:W-:-:S04]  /*4600*/  VIADD R5, R9, 0x1 ;  /* 0x0000000109057836 */ /* 0x000fc80000000000 */
[----:B0-----:R-:W-:-:S06]  /*4610*/  IMAD.WIDE.U32 R4, R5, 0x4, R44 ;  /* 0x0000000405047825 */ /* 0x001fcc00078e002c */
[----:B------:R-:W2:Y:S02]  /*4620*/  LDG.E R4, desc[UR6][R4.64] ;  /* 0x0000000604047981 */ /* 0x000ea4000c1e1900 */
[----:B------:R-:W-:-:S04]  /*4630*/  @P0 VIADD R9, R9, 0x2 ;  /* 0x0000000209090836 */ /* 0x000fc80000000000 */
[----:B------:R-:W-:-:S06]  /*4640*/  @P0 IMAD.WIDE.U32 R44, R9, 0x4, R44 ;  /* 0x00000004092c0825 */ /* 0x000fcc00078e002c */
[----:B------:R-:W3:Y:S04]  /*4650*/  @P0 LDG.E R44, desc[UR6][R44.64] ;  /* 0x000000062c2c0981 */ /* 0x000ee8000c1e1900 */
[----:B--2---:R1:W-:Y:S04]  /*4660*/  STL [R7+0x4], R4 ;  /* 0x0000040407007387 */ /* 0x0043e80000100800 */
[----:B---3--:R1:W-:Y:S02]  /*4670*/  @P0 STL [R7+0x8], R44 ;  /* 0x0000082c07000387 */ /* 0x0083e40000100800 */
.L_x_267:
[----:B------:R-:W-:Y:S05]  /*4680*/  BSYNC.RECONVERGENT B2 ;  /* 0x0000000000027941 */ /* 0x000fea0003800200 */
.L_x_265:
[----:B------:R-:W-:Y:S01]  /*4690*/  ISETP.GE.AND P0, PT, R21, 0x1, PT ;  /* 0x000000011500780c */ /* 0x000fe20003f06270 */
[----:B------:R-:W-:-:S12]  /*46a0*/  BSSY.RECONVERGENT B4, `(.L_x_278) ;  /* 0x000019e000047945 */ /* 0x000fd80003800200 */
[----:B------:R-:W-:Y:S05]  /*46b0*/  @!P0 BRA `(.L_x_279) ;  /* 0x0000001800708947 */ /* 0x000fea0003800000 */
[----:B------:R-:W-:Y:S02]  /*46c0*/  IMAD R43, R28, 0x4, R29 ;  /* 0x000000041c2b7824 */ /* 0x000fe400078e021d */
[----:B-1---5:R-:W-:-:S07]  /*46d0*/  IMAD.MOV.U32 R44, RZ, RZ, RZ ;  /* 0x000000ffff2c7224 */ /* 0x022fce00078e00ff */
.L_x_305:
[C---:B0--3--:R-:W-:Y:S01]  /*46e0*/  IMAD R4, R44.reuse, 0x4, R25 ;  /* 0x000000042c047824 */ /* 0x049fe200078e0219 */
[----:B------:R-:W0:Y:S05]  /*46f0*/  LDCU UR4, c[0x0][0x3bc] ;  /* 0x00007780ff0477ac */ /* 0x000e2a0008000800 */
[----:B--2---:R-:W2:Y:S01]  /*4700*/  LDL R4, [R4] ;  /* 0x0000000004047983 */ /* 0x004ea20000100800 */
[----:B------:R-:W-:Y:S01]  /*4710*/  VIADD R44, R44, 0x1 ;  /* 0x000000012c2c7836 */ /* 0x000fe20000000000 */
[----:B------:R-:W-:Y:S04]  /*4720*/  BSSY.RECONVERGENT B3, `(.L_x_280) ;  /* 0x0000194000037945 */ /* 0x000fe80003800200 */
[----:B------:R-:W-:-:S02]  /*4730*/  ISETP.NE.AND P1, PT, R44, R21, PT ;  /* 0x000000152c00720c */ /* 0x000fc40003f25270 */
[----:B--2---:R-:W-:-:S04]  /*4740*/  SHF.R.U32.HI R46, RZ, 0x10, R4 ;  /* 0x00000010ff2e7819 */ /* 0x004fc80000011604 */
[----:B0-----:R-:W-:-:S13]  /*4750*/  ISETP.GE.U32.AND P0, PT, R46, UR4, PT ;  /* 0x000000042e007c0c */ /* 0x001fda000bf06070 */
[----:B-1----:R-:W-:Y:S05]  /*4760*/  @P0 BRA `(.L_x_281) ;  /* 0x00000018003c0947 */ /* 0x002fea0003800000 */
[----:B------:R-:W0:Y:S01]  /*4770*/  LDC.64 R8, c[0x0][0x3a8] ;  /* 0x0000ea00ff087b82 */ /* 0x000e220000000a00 */
[----:B------:R-:W2:Y:S07]  /*4780*/  LDL R5, [R43] ;  /* 0x000000002b057983 */ /* 0x000eae0000100800 */
[----:B------:R-:W1:Y:S01]  /*4790*/  LDC.64 R10, c[0x0][0x3a0] ;  /* 0x0000e800ff0a7b82 */ /* 0x000e620000000a00 */
[----:B0-----:R-:W-:-:S05]  /*47a0*/  IMAD.WIDE.U32 R8, R46, 0x4, R8 ;  /* 0x000000042e087825 */ /* 0x001fca00078e0008 */
[----:B------:R-:W3:Y:S01]  /*47b0*/  LDG.E R12, desc[UR6][R8.64] ;  /* 0x00000006080c7981 */ /* 0x000ee2000c1e1900 */
[----:B-1----:R-:W-:-:S05]  /*47c0*/  IMAD.WIDE.U32 R10, R46, 0x4, R10 ;  /* 0x000000042e0a7825 */ /* 0x002fca00078e000a */
[----:B------:R0:W5:Y:S01]  /*47d0*/  LDG.E R6, desc[UR6][R10.64] ;  /* 0x000000060a067981 */ /* 0x000162000c1e1900 */
[----:B------:R-:W-:Y:S01]  /*47e0*/  BSSY.RECONVERGENT B2, `(.L_x_282) ;  /* 0x0000057000027945 */ /* 0x000fe20003800200 */
[----:B------:R-:W-:Y:S01]  /*47f0*/  LOP3.LUT R13, R4, 0xffff, RZ, 0xc0, !PT ;  /* 0x0000ffff040d7812 */ /* 0x000fe200078ec0ff */
[----:B--2---:R-:W-:-:S05]  /*4800*/  IMAD.IADD R7, R34, 0x1, -R5 ;  /* 0x0000000122077824 */ /* 0x004fca00078e0a05 */
[----:B------:R-:W-:Y:S02]  /*4810*/  ISETP.GE.AND P0, PT, R7, RZ, PT ;  /* 0x000000ff0700720c */ /* 0x000fe40003f06270 */
[----:B---3--:R-:W-:-:S11]  /*4820*/  SHF.R.S32.HI R14, RZ, 0x1f, R12 ;  /* 0x0000001fff0e7819 */ /* 0x008fd6000001140c */
[----:B0-----:R-:W-:Y:S05]  /*4830*/  @!P0 BRA `(.L_x_283) ;  /* 0x0000000400448947 */ /* 0x001fea0003800000 */
[C---:B------:R-:W-:Y:S01]  /*4840*/  ISETP.GE.U32.AND P0, PT, R7.reuse, 0xf, PT ;  /* 0x0000000f0700780c */ /* 0x040fe20003f06070 */
[----:B------:R-:W-:Y:S01]  /*4850*/  BSSY.RECONVERGENT B5, `(.L_x_284) ;  /* 0x0000020000057945 */ /* 0x000fe20003800200 */
[----:B------:R-:W-:-:S05]  /*4860*/  VIMNMX.U32 R0, PT, PT, R7, 0x14, PT ;  /* 0x0000001407007848 */ /* 0x000fca0003fe0000 */
[----:B------:R-:W-:Y:S02]  /*4870*/  VIADD R10, R0, 0x1 ;  /* 0x00000001000a7836 */ /* 0x000fe40000000000 */
[----:B------:R-:W-:-:S03]  /*4880*/  IMAD.MOV.U32 R0, RZ, RZ, RZ ;  /* 0x000000ffff007224 */ /* 0x000fc600078e00ff */
[----:B------:R-:W-:-:S04]  /*4890*/  LOP3.LUT R11, R10, 0xf, RZ, 0xc0, !PT ;  /* 0x0000000f0a0b7812 */ /* 0x000fc800078ec0ff */
[----:B------:R-:W-:Y:S01]  /*48a0*/  ISETP.NE.AND P2, PT, R11, RZ, PT ;  /* 0x000000ff0b00720c */ /* 0x000fe20003f45270 */
[----:B------:R-:W-:-:S12]  /*48b0*/  @!P0 BRA `(.L_x_285) ;  /* 0x0000000000648947 */ /* 0x000fd80003800000 */
[----:B------:R-:W0:Y:S01]  /*48c0*/  S2R R9, SR_CgaCtaId ;  /* 0x0000000000097919 */ /* 0x000e220000008800 */
[----:B------:R-:W-:Y:S01]  /*48d0*/  MOV R4, 0x400 ;  /* 0x0000040000047802 */ /* 0x000fe20000000f00 */
[----:B------:R-:W-:Y:S01]  /*48e0*/  IMAD.MOV.U32 R3, RZ, RZ, RZ ;  /* 0x000000ffff037224 */ /* 0x000fe200078e00ff */
[----:B------:R-:W-:Y:S02]  /*48f0*/  LOP3.LUT R0, R10, 0x30, RZ, 0xc0, !PT ;  /* 0x000000300a007812 */ /* 0x000fe400078ec0ff */
[----:B0-----:R-:W-:-:S07]  /*4900*/  LEA R4, R9, R4, 0x18 ;  /* 0x0000000409047211 */ /* 0x001fce00078ec0ff */
.L_x_286:
[C---:B0-----:R-:W-:Y:S02]  /*4910*/  IMAD R8, R3.reuse, 0xa4, R4 ;  /* 0x000000a403087824 */ /* 0x041fe400078e0204 */
[----:B------:R-:W-:-:S03]  /*4920*/  VIADD R3, R3, 0x10 ;  /* 0x0000001003037836 */ /* 0x000fc60000000000 */
[----:B------:R0:W-:Y:S02]  /*4930*/  STS [R8], RZ ;  /* 0x000000ff08007388 */ /* 0x0001e40000000800 */
[----:B------:R-:W-:Y:S02]  /*4940*/  ISETP.NE.AND P0, PT, R3, R0, PT ;  /* 0x000000000300720c */ /* 0x000fe40003f05270 */
[----:B------:R0:W-:Y:S04]  /*4950*/  STS [R8+0xa4], RZ ;  /* 0x0000a4ff08007388 */ /* 0x0001e80000000800 */
        /* <DEDUP_REMOVED lines=13> */
[----:B------:R0:W-:Y:S01]  /*4a30*/  STS [R8+0x99c], RZ ;  /* 0x00099cff08007388 */ /* 0x0001e20000000800 */
[----:B------:R-:W-:Y:S05]  /*4a40*/  @P0 BRA `(.L_x_286) ;  /* 0xfffffffc00b00947 */ /* 0x000fea000383ffff */
.L_x_285:
[----:B------:R-:W-:Y:S05]  /*4a50*/  BSYNC.RECONVERGENT B5 ;  /* 0x0000000000057941 */ /* 0x000fea0003800200 */
.L_x_284:
[----:B------:R-:W-:Y:S05]  /*4a60*/  @!P2 BRA `(.L_x_283) ;  /* 0x0000000000b8a947 */ /* 0x000fea0003800000 */
[----:B------:R-:W-:Y:S01]  /*4a70*/  ISETP.GE.U32.AND P0, PT, R11, 0x8, PT ;  /* 0x000000080b00780c */ /* 0x000fe20003f06070 */
[----:B------:R-:W-:Y:S01]  /*4a80*/  BSSY.RECONVERGENT B5, `(.L_x_287) ;  /* 0x0000011000057945 */ /* 0x000fe20003800200 */
[----:B0-----:R-:W-:-:S04]  /*4a90*/  LOP3.LUT R8, R10, 0x7, RZ, 0xc0, !PT ;  /* 0x000000070a087812 */ /* 0x001fc800078ec0ff */
[----:B------:R-:W-:-:S07]  /*4aa0*/  ISETP.NE.AND P2, PT, R8, RZ, PT ;  /* 0x000000ff0800720c */ /* 0x000fce0003f45270 */
[----:B------:R-:W-:Y:S06]  /*4ab0*/  @!P0 BRA `(.L_x_288) ;  /* 0x0000000000348947 */ /* 0x000fec0003800000 */
[----:B------:R-:W0:Y:S01]  /*4ac0*/  S2R R4, SR_CgaCtaId ;  /* 0x0000000000047919 */ /* 0x000e220000008800 */
[----:B------:R-:W-:-:S04]  /*4ad0*/  MOV R3, 0x400 ;  /* 0x0000040000037802 */ /* 0x000fc80000000f00 */
[----:B0-----:R-:W-:-:S05]  /*4ae0*/  LEA R3, R4, R3, 0x18 ;  /* 0x0000000304037211 */ /* 0x001fca00078ec0ff */
[C---:B------:R-:W-:Y:S02]  /*4af0*/  IMAD R3, R0.reuse, 0xa4, R3 ;  /* 0x000000a400037824 */ /* 0x040fe400078e0203 */
[----:B------:R-:W-:-:S03]  /*4b00*/  VIADD R0, R0, 0x8 ;  /* 0x0000000800007836 */ /* 0x000fc60000000000 */
[----:B------:R0:W-:Y:S04]  /*4b10*/  STS [R3], RZ ;  /* 0x000000ff03007388 */ /* 0x0001e80000000800 */
[----:B------:R0:W-:Y:S04]  /*4b20*/  STS [R3+0xa4], RZ ;  /* 0x0000a4ff03007388 */ /* 0x0001e80000000800 */
[----:B------:R0:W-:Y:S04]  /*4b30*/  STS [R3+0x148], RZ ;  /* 0x000148ff03007388 */ /* 0x0001e80000000800 */
[----:B------:R0:W-:Y:S04]  /*4b40*/  STS [R3+0x1ec], RZ ;  /* 0x0001ecff03007388 */ /* 0x0001e80000000800 */
[----:B------:R0:W-:Y:S04]  /*4b50*/  STS [R3+0x290], RZ ;  /* 0x000290ff03007388 */ /* 0x0001e80000000800 */
[----:B------:R0:W-:Y:S04]  /*4b60*/  STS [R3+0x334], RZ ;  /* 0x000334ff03007388 */ /* 0x0001e80000000800 */
[----:B------:R0:W-:Y:S04]  /*4b70*/  STS [R3+0x3d8], RZ ;  /* 0x0003d8ff03007388 */ /* 0x0001e80000000800 */
[----:B------:R0:W-:Y:S02]  /*4b80*/  STS [R3+0x47c], RZ ;  /* 0x00047cff03007388 */ /* 0x0001e40000000800 */
.L_x_288:
[----:B------:R-:W-:Y:S05]  /*4b90*/  BSYNC.RECONVERGENT B5 ;  /* 0x0000000000057941 */ /* 0x000fea0003800200 */
.L_x_287:
[----:B------:R-:W-:Y:S05]  /*4ba0*/  @!P2 BRA `(.L_x_283) ;  /* 0x000000000068a947 */ /* 0x000fea0003800000 */
[----:B------:R-:W-:Y:S01]  /*4bb0*/  ISETP.GE.U32.AND P0, PT, R8, 0x4, PT ;  /* 0x000000040800780c */ /* 0x000fe20003f06070 */
[----:B------:R-:W-:Y:S01]  /*4bc0*/  BSSY.RECONVERGENT B5, `(.L_x_289) ;  /* 0x000000d000057945 */ /* 0x000fe20003800200 */
[----:B------:R-:W-:-:S04]  /*4bd0*/  LOP3.LUT R10, R10, 0x3, RZ, 0xc0, !PT ;  /* 0x000000030a0a7812 */ /* 0x000fc800078ec0ff */
[----:B------:R-:W-:-:S07]  /*4be0*/  ISETP.NE.AND P2, PT, R10, RZ, PT ;  /* 0x000000ff0a00720c */ /* 0x000fce0003f45270 */
[----:B------:R-:W-:Y:S06]  /*4bf0*/  @!P0 BRA `(.L_x_290) ;  /* 0x0000000000248947 */ /* 0x000fec0003800000 */
[----:B------:R-:W1:Y:S01]  /*4c00*/  S2R R4, SR_CgaCtaId ;  /* 0x0000000000047919 */ /* 0x000e620000008800 */
[----:B0-----:R-:W-:-:S04]  /*4c10*/  MOV R3, 0x400 ;  /* 0x0000040000037802 */ /* 0x001fc80000000f00 */
[----:B-1----:R-:W-:-:S05]  /*4c20*/  LEA R3, R4, R3, 0x18 ;  /* 0x0000000304037211 */ /* 0x002fca00078ec0ff */
[C---:B------:R-:W-:Y:S02]  /*4c30*/  IMAD R3, R0.reuse, 0xa4, R3 ;  /* 0x000000a400037824 */ /* 0x040fe400078e0203 */
[----:B------:R-:W-:-:S03]  /*4c40*/  VIADD R0, R0, 0x4 ;  /* 0x0000000400007836 */ /* 0x000fc60000000000 */
[----:B------:R1:W-:Y:S04]  /*4c50*/  STS [R3], RZ ;  /* 0x000000ff03007388 */ /* 0x0003e80000000800 */
[----:B------:R1:W-:Y:S04]  /*4c60*/  STS [R3+0xa4], RZ ;  /* 0x0000a4ff03007388 */ /* 0x0003e80000000800 */
[----:B------:R1:W-:Y:S04]  /*4c70*/  STS [R3+0x148], RZ ;  /* 0x000148ff03007388 */ /* 0x0003e80000000800 */
[----:B------:R1:W-:Y:S02]  /*4c80*/  STS [R3+0x1ec], RZ ;  /* 0x0001ecff03007388 */ /* 0x0003e40000000800 */
.L_x_290:
[----:B------:R-:W-:Y:S05]  /*4c90*/  BSYNC.RECONVERGENT B5 ;  /* 0x0000000000057941 */ /* 0x000fea0003800200 */
.L_x_289:
[----:B------:R-:W-:Y:S05]  /*4ca0*/  @!P2 BRA `(.L_x_283) ;  /* 0x000000000028a947 */ /* 0x000fea0003800000 */
[----:B------:R-:W2:Y:S01]  /*4cb0*/  S2R R4, SR_CgaCtaId ;  /* 0x0000000000047919 */ /* 0x000ea20000008800 */
[----:B01----:R-:W-:Y:S02]  /*4cc0*/  MOV R3, 0x400 ;  /* 0x0000040000037802 */ /* 0x003fe40000000f00 */
[----:B------:R-:W-:Y:S02]  /*4cd0*/  ISETP.NE.AND P0, PT, R10, 0x1, PT ;  /* 0x000000010a00780c */ /* 0x000fe40003f05270 */
[----:B--2---:R-:W-:-:S05]  /*4ce0*/  LEA R3, R4, R3, 0x18 ;  /* 0x0000000304037211 */ /* 0x004fca00078ec0ff */
[----:B------:R-:W-:-:S05]  /*4cf0*/  IMAD R0, R0, 0xa4, R3 ;  /* 0x000000a400007824 */ /* 0x000fca00078e0203 */
[----:B------:R2:W-:Y:S01]  /*4d00*/  STS [R0], RZ ;  /* 0x000000ff00007388 */ /* 0x0005e20000000800 */
[----:B------:R-:W-:Y:S05]  /*4d10*/  @!P0 BRA `(.L_x_283) ;  /* 0x00000000000c8947 */ /* 0x000fea0003800000 */
[----:B------:R-:W-:Y:S01]  /*4d20*/  ISETP.NE.AND P0, PT, R10, 0x2, PT ;  /* 0x000000020a00780c */ /* 0x000fe20003f05270 */
[----:B------:R3:W-:-:S12]  /*4d30*/  STS [R0+0xa4], RZ ;  /* 0x0000a4ff00007388 */ /* 0x0007d80000000800 */
[----:B------:R3:W-:Y:S02]  /*4d40*/  @P0 STS [R0+0x148], RZ ;  /* 0x000148ff00000388 */ /* 0x0007e40000000800 */
.L_x_283:
[----:B------:R-:W-:Y:S05]  /*4d50*/  BSYNC.RECONVERGENT B2 ;  /* 0x0000000000027941 */ /* 0x000fea0003800200 */
.L_x_282:
[----:B------:R-:W1:Y:S01]  /*4d60*/  LDCU.64 UR4, c[0x0][0x398] ;  /* 0x00007300ff0477ac */ /* 0x000e620008000a00 */
[----:B------:R-:W-:Y:S01]  /*4d70*/  ISETP.GE.AND P0, PT, R7, 0x1, PT ;  /* 0x000000010700780c */ /* 0x000fe20003f06270 */
[----:B------:R-:W-:Y:S01]  /*4d80*/  BSSY.RECONVERGENT B2, `(.L_x_291) ;  /* 0x00000c6000027945 */ /* 0x000fe20003800200 */
[C---:B0-----:R-:W-:Y:S01]  /*4d90*/  IADD3 R8, P2, PT, R5.reuse, R33, RZ ;  /* 0x0000002105087210 */ /* 0x041fe20007f5e0ff */
[----:B--23--:R-:W-:Y:S02]  /*4da0*/  HFMA2 R0, -RZ, RZ, 0, 0 ;  /* 0x00000000ff007431 */ /* 0x00cfe400000001ff */
[----:B------:R-:W-:Y:S02]  /*4db0*/  IMAD.MOV.U32 R35, RZ, RZ, RZ ;  /* 0x000000ffff237224 */ /* 0x000fe400078e00ff */
[----:B------:R-:W-:Y:S01]  /*4dc0*/  IMAD.MOV.U32 R36, RZ, RZ, RZ ;  /* 0x000000ffff247224 */ /* 0x000fe200078e00ff */
[----:B------:R-:W-:Y:S02]  /*4dd0*/  LEA.HI.X.SX32 R10, R5, R32, 0x1, P2 ;  /* 0x00000020050a7211 */ /* 0x000fe400010f0eff */
[----:B-1----:R-:W-:-:S04]  /*4de0*/  IADD3 R3, P3, P4, R12, UR4, R13 ;  /* 0x000000040c037c10 */ /* 0x002fc8000fc7e00d */
[----:B------:R-:W-:Y:S01]  /*4df0*/  IADD3.X R9, PT, PT, R14, UR5, RZ, P3, P4 ;  /* 0x000000050e097c10 */ /* 0x000fe20009fe84ff */
[----:B------:R-:W-:Y:S08]  /*4e00*/  @!P0 BRA `(.L_x_292) ;  /* 0x0000000800f48947 */ /* 0x000ff00003800000 */
[----:B-----5:R-:W-:Y:S02]  /*4e10*/  IMAD.IADD R6, R6, 0x1, -R13 ;  /* 0x0000000106067824 */ /* 0x020fe400078e0a0d */
[----:B------:R-:W-:Y:S02]  /*4e20*/  VIADD R7, R7, 0x1 ;  /* 0x0000000107077836 */ /* 0x000fe40000000000 */
[----:B------:R-:W-:Y:S02]  /*4e30*/  IMAD.MOV.U32 R0, RZ, RZ, RZ ;  /* 0x000000ffff007224 */ /* 0x000fe400078e00ff */
[----:B------:R-:W-:Y:S02]  /*4e40*/  IMAD.MOV.U32 R12, RZ, RZ, 0x1 ;  /* 0x00000001ff0c7424 */ /* 0x000fe400078e00ff */
[----:B------:R-:W-:Y:S02]  /*4e50*/  IMAD.MOV.U32 R11, RZ, RZ, RZ ;  /* 0x000000ffff0b7224 */ /* 0x000fe400078e00ff */
[----:B------:R-:W-:-:S02]  /*4e60*/  IMAD.MOV.U32 R36, RZ, RZ, RZ ;  /* 0x000000ffff247224 */ /* 0x000fc400078e00ff */
[----:B------:R-:W-:-:S07]  /*4e70*/  IMAD.MOV.U32 R35, RZ, RZ, RZ ;  /* 0x000000ffff237224 */ /* 0x000fce00078e00ff */
.L_x_298:
[C---:B------:R-:W-:Y:S01]  /*4e80*/  VIMNMX R16, PT, PT, R12.reuse, 0x15, !PT ;  /* 0x000000150c107848 */ /* 0x040fe20007fe0100 */
[----:B------:R-:W-:Y:S01]  /*4e90*/  BSSY.RECONVERGENT B5, `(.L_x_293) ;  /* 0x00000b0000057945 */ /* 0x000fe20003800200 */
[----:B------:R-:W-:-:S03]  /*4ea0*/  VIADDMNMX R13, R12, 0x14, R6, PT ;  /* 0x000000140c0d7846 */ /* 0x000fc60003800106 */
[----:B------:R-:W-:-:S05]  /*4eb0*/  VIADD R22, R16, 0xffffffec ;  /* 0xffffffec10167836 */ /* 0x000fca0000000000 */
[----:B------:R-:W-:-:S13]  /*4ec0*/  ISETP.GT.AND P0, PT, R22, R13, PT ;  /* 0x0000000d1600720c */ /* 0x000fda0003f04270 */
[----:B012--5:R-:W-:Y:S05]  /*4ed0*/  @P0 BRA `(.L_x_294) ;  /* 0x0000000800ac0947 */ /* 0x027fea0003800000 */
[----:B------:R-:W-:-:S04]  /*4ee0*/  IADD3 R4, P0, PT, R12, R8, RZ ;  /* 0x000000080c047210 */ /* 0x000fc80007f1e0ff */
[----:B------:R-:W-:-:S05]  /*4ef0*/  LEA.HI.X.SX32 R5, R12, R10, 0x1, P0 ;  /* 0x0000000a0c057211 */ /* 0x000fca00000f0eff */
[----:B------:R0:W5:Y:S01]  /*4f00*/  LDG.E.U8 R14, desc[UR6][R4.64+-0x1] ;  /* 0xffffff06040e7981 */ /* 0x000162000c1e1100 */
[----:B------:R-:W-:Y:S01]  /*4f10*/  VIADDMNMX R17, R11, 0x15, R6, PT ;  /* 0x000000150b117846 */ /* 0x000fe20003800106 */
[----:B------:R-:W-:Y:S01]  /*4f20*/  BSSY.RECONVERGENT B6, `(.L_x_295) ;  /* 0x0000050000067945 */ /* 0x000fe20003800200 */
[----:B------:R-:W-:-:S03]  /*4f30*/  IMAD.MOV.U32 R15, RZ, RZ, R22 ;  /* 0x000000ffff0f7224 */ /* 0x000fc600078e0016 */
[----:B------:R-:W-:-:S04]  /*4f40*/  IMAD.IADD R17, R17, 0x1, -R16 ;  /* 0x0000000111117824 */ /* 0x000fc800078e0a10 */
[----:B------:R-:W-:-:S05]  /*4f50*/  VIADD R18, R17, 0x1 ;  /* 0x0000000111127836 */ /* 0x000fca0000000000 */
[----:B------:R-:W-:-:S13]  /*4f60*/  LOP3.LUT P0, R18, R18, 0x3, RZ, 0xc0, !PT ;  /* 0x0000000312127812 */ /* 0x000fda000780c0ff */
[----:B0-----:R-:W-:Y:S05]  /*4f70*/  @!P0 BRA `(.L_x_296) ;  /* 0x0000000400288947 */ /* 0x001fea0003800000 */
[----:B------:R-:W-:-:S05]  /*4f80*/  VIADD R4, R16, 0xffffffeb ;  /* 0xffffffeb10047836 */ /* 0x000fca0000000000 */
[----:B------:R-:W-:-:S05]  /*4f90*/  IADD3 R4, P0, PT, R4, R3, RZ ;  /* 0x0000000304047210 */ /* 0x000fca0007f1e0ff */
[----:B------:R-:W-:-:S06]  /*4fa0*/  IMAD.X R5, RZ, RZ, R9, P0 ;  /* 0x000000ffff057224 */ /* 0x000fcc00000e0609 */
[----:B------:R-:W2:Y:S01]  /*4fb0*/  LDG.E.U8 R5, desc[UR6][R4.64] ;  /* 0x0000000604057981 */ /* 0x000ea2000c1e1100 */
[----:B------:R-:W0:Y:S01]  /*4fc0*/  S2UR UR5, SR_CgaCtaId ;  /* 0x00000000000579c3 */ /* 0x000e220000008800 */
[----:B------:R-:W-:Y:S01]  /*4fd0*/  IMAD.IADD R15, R22, 0x1, -R12 ;  /* 0x00000001160f7824 */ /* 0x000fe200078e0a0c */
[----:B------:R-:W-:Y:S01]  /*4fe0*/  UMOV UR4, 0x400 ;  /* 0x0000040000047882 */ /* 0x000fe20000000000 */
[----:B------:R-:W-:Y:S02]  /*4ff0*/  IMAD.MOV.U32 R20, RZ, RZ, 0x40a00000 ;  /* 0x40a00000ff147424 */ /* 0x000fe400078e00ff */
[----:B------:R-:W-:Y:S01]  /*5000*/  IMAD R19, R12, 0x29, R15 ;  /* 0x000000290c137824 */ /* 0x000fe200078e020f */
[----:B------:R-:W-:Y:S01]  /*5010*/  ISETP.GE.AND P2, PT, R15, -0x13, PT ;  /* 0xffffffed0f00780c */ /* 0x000fe20003f46270 */
[----:B------:R-:W-:Y:S01]  /*5020*/  VIADD R41, R16, 0xffffffed ;  /* 0xffffffed10297836 */ /* 0x000fe20000000000 */
[----:B0-----:R-:W-:-:S06]  /*5030*/  ULEA UR4, UR5, UR4, 0x18 ;  /* 0x0000000405047291 */ /* 0x001fcc000f8ec0ff */
[----:B------:R-:W-:-:S05]  /*5040*/  LEA R19, R19, UR4, 0x2 ;  /* 0x0000000413137c11 */ /* 0x000fca000f8e10ff */
[----:B------:R-:W-:Y:S04]  /*5050*/  @P2 LDS R37, [R19+0x4c] ;  /* 0x00004c0013252984 */ /* 0x000fe80000000800 */
[----:B------:R-:W0:Y:S04]  /*5060*/  LDS R24, [R19+-0x50] ;  /* 0xffffb00013187984 */ /* 0x000e280000000800 */
[----:B------:R-:W1:Y:S01]  /*5070*/  LDS R15, [R19+-0x54] ;  /* 0xffffac00130f7984 */ /* 0x000e620000000800 */
[----:B0-----:R-:W-:Y:S01]  /*5080*/  FADD R38, R24, -8 ;  /* 0xc100000018267421 */ /* 0x001fe20000000000 */
[----:B--2--5:R-:W-:Y:S01]  /*5090*/  ISETP.NE.AND P0, PT, R14, R5, PT ;  /* 0x000000050e00720c */ /* 0x024fe20003f05270 */
[----:B------:R-:W-:-:S02]  /*50a0*/  IMAD.MOV.U32 R5, RZ, RZ, RZ ;  /* 0x000000ffff057224 */ /* 0x000fc400078e00ff */
[----:B------:R-:W-:Y:S01]  /*50b0*/  @P2 FADD R5, R37, -8 ;  /* 0xc100000025052421 */ /* 0x000fe20000000000 */
[----:B------:R-:W-:Y:S02]  /*50c0*/  ISETP.NE.AND P2, PT, R18, 0x1, PT ;  /* 0x000000011200780c */ /* 0x000fe40003f45270 */
[----:B------:R-:W-:-:S05]  /*50d0*/  FSEL R4, R20, -3, !P0 ;  /* 0xc040000014047808 */ /* 0x000fca0004000000 */
[----:B-1----:R-:W-:Y:S01]  /*50e0*/  FADD R4, R4, R15 ;  /* 0x0000000f04047221 */ /* 0x002fe20000000000 */
[----:B------:R-:W-:-:S04]  /*50f0*/  IMAD.MOV.U32 R15, RZ, RZ, R41 ;  /* 0x000000ffff0f7224 */ /* 0x000fc800078e0029 */
[----:B------:R-:W-:-:S04]  /*5100*/  FMNMX3 R5, R38, R5, R4, !PT ;  /* 0x0000000526057276 */ /* 0x000fc80007800004 */
[----:B------:R-:W-:-:S04]  /*5110*/  FMNMX R39, RZ, R5, !PT ;  /* 0x00000005ff277209 */ /* 0x000fc80007800000 */
[CC--:B------:R-:W-:Y:S01]  /*5120*/  FSETP.GT.AND P0, PT, R39.reuse, R0.reuse, PT ;  /* 0x000000002700720b */ /* 0x0c0fe20003f04000 */
[----:B------:R0:W-:Y:S03]  /*5130*/  STS [R19+0x50], R39 ;  /* 0x0000502713007388 */ /* 0x0001e60000000800 */
[----:B------:R-:W-:Y:S02]  /*5140*/  FSEL R0, R39, R0, P0 ;  /* 0x0000000027007208 */ /* 0x000fe40000000000 */
[----:B------:R-:W-:Y:S02]  /*5150*/  SEL R35, R12, R35, P0 ;  /* 0x000000230c237207 */ /* 0x000fe40000000000 */
[----:B------:R-:W-:Y:S01]  /*5160*/  SEL R36, R22, R36, P0 ;  /* 0x0000002416247207 */ /* 0x000fe20000000000 */
[----:B------:R-:W-:Y:S06]  /*5170*/  @!P2 BRA `(.L_x_296) ;  /* 0x0000000000a8a947 */ /* 0x000fec0003800000 */
[----:B------:R-:W-:Y:S02]  /*5180*/  IADD3 R4, P0, PT, R22, R3, RZ ;  /* 0x0000000316047210 */ /* 0x000fe40007f1e0ff */
[----:B------:R-:W1:Y:S03]  /*5190*/  LDS R22, [R19+-0x4c] ;  /* 0xffffb40013167984 */ /* 0x000e660000000800 */
[----:B------:R-:W-:-:S06]  /*51a0*/  IMAD.X R5, RZ, RZ, R9, P0 ;  /* 0x000000ffff057224 */ /* 0x000fcc00000e0609 */
[----:B------:R-:W2:Y:S01]  /*51b0*/  LDG.E.U8 R5, desc[UR6][R4.64] ;  /* 0x0000000604057981 */ /* 0x000ea2000c1e1100 */
[----:B------:R-:W-:Y:S01]  /*51c0*/  IMAD.IADD R15, R41, 0x1, -R12 ;  /* 0x00000001290f7824 */ /* 0x000fe200078e0a0c */
[----:B------:R-:W-:-:S04]  /*51d0*/  MOV R37, RZ ;  /* 0x000000ff00257202 */ /* 0x000fc80000000f00 */
[----:B------:R-:W-:-:S13]  /*51e0*/  ISETP.GE.AND P2, PT, R15, -0x13, PT ;  /* 0xffffffed0f00780c */ /* 0x000fda0003f46270 */
[----:B------:R-:W-:Y:S01]  /*51f0*/  @P2 FADD R37, R39, -8 ;  /* 0xc100000027252421 */ /* 0x000fe20000000000 */
[----:B------:R-:W-:Y:S01]  /*5200*/  ISETP.NE.AND P2, PT, R18, 0x2, PT ;  /* 0x000000021200780c */ /* 0x000fe20003f45270 */
[----:B-1----:R-:W-:Y:S01]  /*5210*/  FADD R38, R22, -8 ;  /* 0xc100000016267421 */ /* 0x002fe20000000000 */
[----:B--2---:R-:W-:-:S04]  /*5220*/  ISETP.NE.AND P0, PT, R14, R5, PT ;  /* 0x000000050e00720c */ /* 0x004fc80003f05270 */
[----:B------:R-:W-:-:S05]  /*5230*/  FSEL R15, R20, -3, !P0 ;  /* 0xc0400000140f7808 */ /* 0x000fca0004000000 */
[----:B------:R-:W-:-:S05]  /*5240*/  FADD R15, R24, R15 ;  /* 0x0000000f180f7221 */ /* 0x000fca0000000000 */
[----:B------:R-:W-:Y:S01]  /*5250*/  FMNMX3 R37, R38, R37, R15, !PT ;  /* 0x0000002526257276 */ /* 0x000fe2000780000f */
[----:B------:R-:W-:-:S03]  /*5260*/  VIADD R15, R16, 0xffffffee ;  /* 0xffffffee100f7836 */ /* 0x000fc60000000000 */
[----:B------:R-:W-:-:S04]  /*5270*/  FMNMX R45, RZ, R37, !PT ;  /* 0x00000025ff2d7209 */ /* 0x000fc80007800000 */
[CC--:B------:R-:W-:Y:S01]  /*5280*/  FSETP.GT.AND P0, PT, R45.reuse, R0.reuse, PT ;  /* 0x000000002d00720b */ /* 0x0c0fe20003f04000 */
[----:B------:R1:W-:Y:S03]  /*5290*/  STS [R19+0x54], R45 ;  /* 0x0000542d13007388 */ /* 0x0003e60000000800 */
[----:B------:R-:W-:Y:S02]  /*52a0*/  FSEL R0, R45, R0, P0 ;  /* 0x000000002d007208 */ /* 0x000fe40000000000 */
[----:B------:R-:W-:Y:S02]  /*52b0*/  SEL R35, R12, R35, P0 ;  /* 0x000000230c237207 */ /* 0x000fe40000000000 */
[----:B------:R-:W-:Y:S01]  /*52c0*/  SEL R36, R41, R36, P0 ;  /* 0x0000002429247207 */ /* 0x000fe20000000000 */
[----:B------:R-:W-:Y:S06]  /*52d0*/  @!P2 BRA `(.L_x_296) ;  /* 0x000000000050a947 */ /* 0x000fec0003800000 */
[----:B------:R-:W-:Y:S01]  /*52e0*/  IADD3 R4, P0, PT, R41, R3, RZ ;  /* 0x0000000329047210 */ /* 0x000fe20007f1e0ff */
[----:B0-----:R-:W0:Y:S04]  /*52f0*/  LDS R39, [R19+-0x48] ;  /* 0xffffb80013277984 */ /* 0x001e280000000800 */
[----:B------:R-:W-:-:S06]  /*5300*/  IMAD.X R5, RZ, RZ, R9, P0 ;  /* 0x000000ffff057224 */ /* 0x000fcc00000e0609 */
[----:B------:R-:W2:Y:S01]  /*5310*/  LDG.E.U8 R5, desc[UR6][R4.64] ;  /* 0x0000000604057981 */ /* 0x000ea2000c1e1100 */
[----:B------:R-:W-:-:S05]  /*5320*/  IMAD.IADD R18, R15, 0x1, -R12 ;  /* 0x000000010f127824 */ /* 0x000fca00078e0a0c */
[----:B------:R-:W-:Y:S01]  /*5330*/  ISETP.GE.AND P2, PT, R18, -0x13, PT ;  /* 0xffffffed1200780c */ /* 0x000fe20003f46270 */
[----:B------:R-:W-:-:S12]  /*5340*/  IMAD.MOV.U32 R18, RZ, RZ, RZ ;  /* 0x000000ffff127224 */ /* 0x000fd800078e00ff */
[----:B------:R-:W-:Y:S01]  /*5350*/  @P2 FADD R18, R45, -8 ;  /* 0xc10000002d122421 */ /* 0x000fe20000000000 */
[----:B0-----:R-:W-:Y:S01]  /*5360*/  FADD R39, R39, -8 ;  /* 0xc100000027277421 */ /* 0x001fe20000000000 */
[----:B--2---:R-:W-:-:S04]  /*5370*/  ISETP.NE.AND P0, PT, R14, R5, PT ;  /* 0x000000050e00720c */ /* 0x004fc80003f05270 */
[----:B------:R-:W-:-:S05]  /*5380*/  FSEL R37, R20, -3, !P0 ;  /* 0xc040000014257808 */ /* 0x000fca0004000000 */
[----:B------:R-:W-:-:S05]  /*5390*/  FADD R37, R22, R37 ;  /* 0x0000002516257221 */ /* 0x000fca0000000000 */
[----:B------:R-:W-:-:S04]  /*53a0*/  FMNMX3 R18, R39, R18, R37, !PT ;  /* 0x0000001227127276 */ /* 0x000fc80007800025 */
[----:B------:R-:W-:-:S04]  /*53b0*/  FMNMX R5, RZ, R18, !PT ;  /* 0x00000012ff057209 */ /* 0x000fc80007800000 */
[----:B------:R-:W-:Y:S01]  /*53c0*/  FSETP.GT.AND P0, PT, R5, R0, PT ;  /* 0x000000000500720b */ /* 0x000fe20003f04000 */
[----:B------:R2:W-:Y:S03]  /*53d0*/  STS [R19+0x58], R5 ;  /* 0x0000580513007388 */ /* 0x0005e60000000800 */
[----:B------:R-:W-:Y:S01]  /*53e0*/  SEL R36, R15, R36, P0 ;  /* 0x000000240f247207 */ /* 0x000fe20000000000 */
[----:B------:R-:W-:Y:S01]  /*53f0*/  VIADD R15, R16, 0xffffffef ;  /* 0xffffffef100f7836 */ /* 0x000fe20000000000 */
[----:B------:R-:W-:Y:S02]  /*5400*/  FSEL R0, R5, R0, P0 ;  /* 0x0000000005007208 */ /* 0x000fe40000000000 */
[----:B------:R-:W-:-:S07]  /*5410*/  SEL R35, R12, R35, P0 ;  /* 0x000000230c237207 */ /* 0x000fce0000000000 */
.L_x_296:
[----:B------:R-:W-:Y:S05]  /*5420*/  BSYNC.RECONVERGENT B6 ;  /* 0x0000000000067941 */ /* 0x000fea0003800200 */
.L_x_295:
[----:B------:R-:W-:-:S05]  /*5430*/  VIADD R17, R17, 0x14 ;  /* 0x0000001411117836 */ /* 0x000fca0000000000 */
[----:B------:R-:W-:-:S13]  /*5440*/  ISETP.GE.U32.AND P0, PT, R17, 0x3, PT ;  /* 0x000000031100780c */ /* 0x000fda0003f06070 */
[----:B------:R-:W-:Y:S05]  /*5450*/  @!P0 BRA `(.L_x_294) ;  /* 0x00000004004c8947 */ /* 0x000fea0003800000 */
[----:B--2---:R-:W2:Y:S01]  /*5460*/  S2R R5, SR_CgaCtaId ;  /* 0x0000000000057919 */ /* 0x004ea20000008800 */
[----:B------:R-:W-:-:S04]  /*5470*/  MOV R16, 0x400 ;  /* 0x0000040000107802 */ /* 0x000fc80000000f00 */
[----:B--2---:R-:W-:-:S07]  /*5480*/  LEA R16, R5, R16, 0x18 ;  /* 0x0000001005107211 */ /* 0x004fce00078ec0ff */
.L_x_297:
[----:B------:R-:W-:-:S04]  /*5490*/  IADD3 R4, P0, PT, R15, R3, RZ ;  /* 0x000000030f047210 */ /* 0x000fc80007f1e0ff */
[----:B------:R-:W-:-:S05]  /*54a0*/  LEA.HI.X.SX32 R5, R15, R9, 0x1, P0 ;  /* 0x000000090f057211 */ /* 0x000fca00000f0eff */
[----:B------:R-:W2:Y:S04]  /*54b0*/  LDG.E.U8 R41, desc[UR6][R4.64+-0x1] ;  /* 0xffffff0604297981 */ /* 0x000ea8000c1e1100 */
[----:B0-----:R-:W3:Y:S04]  /*54c0*/  LDG.E.U8 R39, desc[UR6][R4.64] ;  /* 0x0000000604277981 */ /* 0x001ee8000c1e1100 */
[----:B-1----:R-:W4:Y:S04]  /*54d0*/  LDG.E.U8 R19, desc[UR6][R4.64+0x1] ;  /* 0x0000010604137981 */ /* 0x002f28000c1e1100 */
[----:B------:R0:W4:Y:S01]  /*54e0*/  LDG.E.U8 R17, desc[UR6][R4.64+0x2] ;  /* 0x0000020604117981 */ /* 0x000122000c1e1100 */
[----:B------:R-:W-:-:S02]  /*54f0*/  IMAD.IADD R37, R15, 0x1, -R12 ;  /* 0x000000010f257824 */ /* 0x000fc400078e0a0c */
[----:B------:R-:W-:-:S03]  /*5500*/  IMAD.MOV.U32 R40, RZ, RZ, RZ ;  /* 0x000000ffff287224 */ /* 0x000fc600078e00ff */
[----:B------:R-:W-:Y:S01]  /*5510*/  ISETP.GE.AND P2, PT, R37, -0x13, PT ;  /* 0xffffffed2500780c */ /* 0x000fe20003f46270 */
[----:B------:R-:W-:Y:S02]  /*5520*/  IMAD R37, R12, 0x29, R37 ;  /* 0x000000290c257824 */ /* 0x000fe400078e0225 */
[----:B0-----:R-:W-:Y:S02]  /*5530*/  IMAD.MOV.U32 R4, RZ, RZ, 0x40a00000 ;  /* 0x40a00000ff047424 */ /* 0x001fe400078e00ff */
[----:B------:R-:W-:Y:S02]  /*5540*/  IMAD R20, R37, 0x4, R16 ;  /* 0x0000000425147824 */ /* 0x000fe400078e0210 */
[----:B------:R-:W-:-:S03]  /*5550*/  VIADD R5, R15, 0x1 ;  /* 0x000000010f057836 */ /* 0x000fc60000000000 */
[----:B------:R-:W-:Y:S04]  /*5560*/  LDS R38, [R20+-0x54] ;  /* 0xffffac0014267984 */ /* 0x000fe80000000800 */
[----:B------:R-:W0:Y:S04]  /*5570*/  @P2 LDS R42, [R20+0x4c] ;  /* 0x00004c00142a2984 */ /* 0x000e280000000800 */
[----:B------:R-:W1:Y:S04]  /*5580*/  LDS R24, [R20+-0x50] ;  /* 0xffffb00014187984 */ /* 0x000e680000000800 */
[----:B------:R-:W4:Y:S04]  /*5590*/  LDS R22, [R20+-0x4c] ;  /* 0xffffb40014167984 */ /* 0x000f280000000800 */
[----:B------:R-:W4:Y:S01]  /*55a0*/  LDS R18, [R20+-0x48] ;  /* 0xffffb80014127984 */ /* 0x000f220000000800 */
[----:B0-----:R-:W-:Y:S01]  /*55b0*/  @P2 FADD R40, R42, -8 ;  /* 0xc10000002a282421 */ /* 0x001fe20000000000 */
[----:B------:R-:W-:-:S05]  /*55c0*/  IMAD.IADD R42, R5, 0x1, -R12 ;  /* 0x00000001052a7824 */ /* 0x000fca00078e0a0c */
[----:B------:R-:W-:Y:S02]  /*55d0*/  ISETP.GE.AND P2, PT, R42, -0x13, PT ;  /* 0xffffffed2a00780c */ /* 0x000fe40003f46270 */
[----:B--2--5:R-:W-:Y:S01]  /*55e0*/  ISETP.NE.AND P0, PT, R14, R41, PT ;  /* 0x000000290e00720c */ /* 0x024fe20003f05270 */
[----:B-1----:R-:W-:-:S03]  /*55f0*/  FADD R41, R24, -8 ;  /* 0xc100000018297421 */ /* 0x002fc60000000000 */
[----:B------:R-:W-:Y:S02]  /*5600*/  FSEL R37, R4, -3, !P0 ;  /* 0xc040000004257808 */ /* 0x000fe40004000000 */
[----:B---3--:R-:W-:-:S03]  /*5610*/  ISETP.NE.AND P0, PT, R14, R39, PT ;  /* 0x000000270e00720c */ /* 0x008fc60003f05270 */
[----:B------:R-:W-:Y:S02]  /*5620*/  FADD R38, R37, R38 ;  /* 0x0000002625267221 */ /* 0x000fe40000000000 */
[----:B------:R-:W0:Y:S03]  /*5630*/  LDS R37, [R20+-0x44] ;  /* 0xffffbc0014257984 */ /* 0x000e260000000800 */
[----:B------:R-:W-:Y:S01]  /*5640*/  FMNMX3 R39, R41, R40, R38, !PT ;  /* 0x0000002829277276 */ /* 0x000fe20007800026 */
[----:B------:R-:W-:Y:S01]  /*5650*/  VIADD R38, R15, 0x2 ;  /* 0x000000020f267836 */ /* 0x000fe20000000000 */
[----:B------:R-:W-:Y:S01]  /*5660*/  FSEL R41, R4, -3, !P0 ;  /* 0xc040000004297808 */ /* 0x000fe20004000000 */
[----:B------:R-:W-:Y:S01]  /*5670*/  IMAD.MOV.U32 R40, RZ, RZ, RZ ;  /* 0x000000ffff287224 */ /* 0x000fe200078e00ff */
[----:B------:R-:W-:Y:S01]  /*5680*/  FMNMX R39, RZ, R39, !PT ;  /* 0x00000027ff277209 */ /* 0x000fe20007800000 */
[----:B------:R-:W-:Y:S01]  /*5690*/  IMAD.IADD R42, R38, 0x1, -R12 ;  /* 0x00000001262a7824 */ /* 0x000fe200078e0a0c */
[----:B----4-:R-:W-:Y:S01]  /*56a0*/  ISETP.NE.AND P0, PT, R14, R19, PT ;  /* 0x000000130e00720c */ /* 0x010fe20003f05270 */
[----:B------:R-:W-:Y:S01]  /*56b0*/  FADD R24, R24, R41 ;  /* 0x0000002918187221 */ /* 0x000fe20000000000 */
[----:B------:R-:W-:Y:S01]  /*56c0*/  FADD R41, R22, -8 ;  /* 0xc100000016297421 */ /* 0x000fe20000000000 */
[----:B------:R-:W-:Y:S01]  /*56d0*/  @P2 FADD R40, R39, -8 ;  /* 0xc100000027282421 */ /* 0x000fe20000000000 */
[----:B------:R-:W-:Y:S01]  /*56e0*/  ISETP.GE.AND P2, PT, R42, -0x13, PT ;  /* 0xffffffed2a00780c */ /* 0x000fe20003f46270 */
[----:B------:R-:W-:Y:S01]  /*56f0*/  VIADD R19, R15, 0x3 ;  /* 0x000000030f137836 */ /* 0x000fe20000000000 */
[----:B------:R-:W-:Y:S01]  /*5700*/  FSEL R45, R4, -3, !P0 ;  /* 0xc0400000042d7808 */ /* 0x000fe20004000000 */
[----:B------:R3:W-:Y:S01]  /*5710*/  STS [R20+0x50], R39 ;  /* 0x0000502714007388 */ /* 0x0007e20000000800 */
[----:B------:R-:W-:Y:S01]  /*5720*/  FMNMX3 R41, R41, R40, R24, !PT ;  /* 0x0000002829297276 */ /* 0x000fe20007800018 */
[----:B------:R-:W-:Y:S01]  /*5730*/  IMAD.IADD R40, R19, 0x1, -R12 ;  /* 0x0000000113287824 */ /* 0x000fe200078e0a0c */
[----:B------:R-:W-:Y:S01]  /*5740*/  ISETP.NE.AND P0, PT, R14, R17, PT ;  /* 0x000000110e00720c */ /* 0x000fe20003f05270 */
[----:B------:R-:W-:Y:S01]  /*5750*/  IMAD.MOV.U32 R24, RZ, RZ, RZ ;  /* 0x000000ffff187224 */ /* 0x000fe200078e00ff */
[----:B------:R-:W-:Y:S01]  /*5760*/  FMNMX R41, RZ, R41, !PT ;  /* 0x00000029ff297209 */ /* 0x000fe20007800000 */
[----:B------:R-:W-:Y:S01]  /*5770*/  FADD R22, R22, R45 ;  /* 0x0000002d16167221 */ /* 0x000fe20000000000 */
[----:B------:R-:W-:Y:S01]  /*5780*/  FADD R45, R18, -8 ;  /* 0xc1000000122d7421 */ /* 0x000fe20000000000 */
[----:B------:R-:W-:-:S02]  /*5790*/  ISETP.GE.AND P3, PT, R40, -0x13, PT ;  /* 0xffffffed2800780c */ /* 0x000fc40003f66270 */
[----:B------:R-:W-:Y:S01]  /*57a0*/  @P2 FADD R24, R41, -8 ;  /* 0xc100000029182421 */ /* 0x000fe20000000000 */
[----:B------:R-:W-:Y:S01]  /*57b0*/  FSEL R17, R4, -3, !P0 ;  /* 0xc040000004117808 */ /* 0x000fe20004000000 */
[----:B------:R3:W-:Y:S01]  /*57c0*/  STS [R20+0x54], R41 ;  /* 0x0000542914007388 */ /* 0x0007e20000000800 */
[----:B------:R-:W-:Y:S02]  /*57d0*/  FSETP.GT.AND P2, PT, R39, R0, PT ;  /* 0x000000002700720b */ /* 0x000fe40003f44000 */
[----:B------:R-:W-:Y:S01]  /*57e0*/  FMNMX3 R24, R45, R24, R22, !PT ;  /* 0x000000182d187276 */ /* 0x000fe20007800016 */
[----:B------:R-:W-:Y:S02]  /*57f0*/  IMAD.MOV.U32 R22, RZ, RZ, RZ ;  /* 0x000000ffff167224 */ /* 0x000fe400078e00ff */
[----:B------:R-:W-:Y:S01]  /*5800*/  FADD R17, R18, R17 ;  /* 0x0000001112117221 */ /* 0x000fe20000000000 */
[----:B------:R-:W-:Y:S02]  /*5810*/  FSEL R4, R39, R0, P2 ;  /* 0x0000000027047208 */ /* 0x000fe40001000000 */
[----:B------:R-:W-:Y:S01]  /*5820*/  FMNMX R45, RZ, R24, !PT ;  /* 0x00000018ff2d7209 */ /* 0x000fe20007800000 */
[----:B0-----:R-:W-:-:S04]  /*5830*/  FADD R37, R37, -8 ;  /* 0xc100000025257421 */ /* 0x001fc80000000000 */
[----:B------:R-:W-:Y:S01]  /*5840*/  @P3 FADD R22, R45, -8 ;  /* 0xc10000002d163421 */ /* 0x000fe20000000000 */
[----:B------:R-:W-:Y:S01]  /*5850*/  FSETP.GT.AND P3, PT, R41, R4, PT ;  /* 0x000000042900720b */ /* 0x000fe20003f64000 */
[----:B------:R3:W-:Y:S03]  /*5860*/  STS [R20+0x58], R45 ;  /* 0x0000582d14007388 */ /* 0x0007e60000000800 */
[----:B------:R-:W-:Y:S02]  /*5870*/  FMNMX3 R22, R37, R22, R17, !PT ;  /* 0x0000001625167276 */ /* 0x000fe40007800011 */
[----:B------:R-:W-:Y:S02]  /*5880*/  FSEL R4, R41, R4, P3 ;  /* 0x0000000429047208 */ /* 0x000fe40001800000 */
[----:B------:R-:W-:Y:S02]  /*5890*/  FMNMX R17, RZ, R22, !PT ;  /* 0x00000016ff117209 */ /* 0x000fe40007800000 */
[----:B------:R-:W-:-:S02]  /*58a0*/  FSETP.GT.AND P0, PT, R45, R4, PT ;  /* 0x000000042d00720b */ /* 0x000fc40003f04000 */
[----:B------:R-:W-:Y:S01]  /*58b0*/  FSETP.GT.OR P4, PT, R39, R0, P3 ;  /* 0x000000002700720b */ /* 0x000fe20001f84400 */
[----:B------:R3:W-:Y:S01]  /*58c0*/  STS [R20+0x5c], R17 ;  /* 0x00005c1114007388 */ /* 0x0007e20000000800 */
[C---:B------:R-:W-:Y:S01]  /*58d0*/  @!P3 SEL R5, R15.reuse, R36, P2 ;  /* 0x000000240f05b207 */ /* 0x040fe20001000000 */
[----:B------:R-:W-:Y:S01]  /*58e0*/  VIADD R15, R15, 0x4 ;  /* 0x000000040f0f7836 */ /* 0x000fe20000000000 */
[----:B------:R-:W-:Y:S02]  /*58f0*/  ISETP.GE.AND P3, PT, R19, R13, PT ;  /* 0x0000000d1300720c */ /* 0x000fe40003f66270 */
[----:B------:R-:W-:Y:S02]  /*5900*/  FSEL R0, R45, R4, P0 ;  /* 0x000000042d007208 */ /* 0x000fe40000000000 */
[----:B------:R-:W-:Y:S02]  /*5910*/  SEL R35, R12, R35, P4 ;  /* 0x000000230c237207 */ /* 0x000fe40002000000 */
[----:B------:R-:W-:-:S02]  /*5920*/  FSETP.GT.AND P2, PT, R17, R0, PT ;  /* 0x000000001100720b */ /* 0x000fc40003f44000 */
[----:B------:R-:W-:Y:S02]  /*5930*/  SEL R36, R38, R5, P0 ;  /* 0x0000000526247207 */ /* 0x000fe40000000000 */
[C---:B------:R-:W-:Y:S02]  /*5940*/  SEL R35, R12.reuse, R35, P2 ;  /* 0x000000230c237207 */ /* 0x040fe40001000000 */
[----:B------:R-:W-:Y:S02]  /*5950*/  FSEL R0, R17, R0, P2 ;  /* 0x0000000011007208 */ /* 0x000fe40001000000 */
[----:B------:R-:W-:Y:S02]  /*5960*/  SEL R36, R19, R36, P2 ;  /* 0x0000002413247207 */ /* 0x000fe40001000000 */
[----:B------:R-:W-:Y:S01]  /*5970*/  SEL R35, R12, R35, P0 ;  /* 0x000000230c237207 */ /* 0x000fe20000000000 */
[----:B---3--:R-:W-:Y:S06]  /*5980*/  @!P3 BRA `(.L_x_297) ;  /* 0xfffffff800c0b947 */ /* 0x008fec000383ffff */
.L_x_294:
[----:B------:R-:W-:Y:S05]  /*5990*/  BSYNC.RECONVERGENT B5 ;  /* 0x0000000000057941 */ /* 0x000fea0003800200 */
.L_x_293:
[----:B------:R-:W-:Y:S01]  /*59a0*/  VIADD R12, R12, 0x1 ;  /* 0x000000010c0c7836 */ /* 0x000fe20000000000 */
[----:B------:R-:W-:-:S04]  /*59b0*/  IADD3 R11, PT, PT, R11, 0x1, RZ ;  /* 0x000000010b0b7810 */ /* 0x000fc80007ffe0ff */
[----:B------:R-:W-:-:S13]  /*59c0*/  ISETP.NE.AND P0, PT, R12, R7, PT ;  /* 0x000000070c00720c */ /* 0x000fda0003f05270 */
[----:B------:R-:W-:Y:S05]  /*59d0*/  @P0 BRA `(.L_x_298) ;  /* 0xfffffff400280947 */ /* 0x000fea000383ffff */
.L_x_292:
[----:B------:R-:W-:Y:S05]  /*59e0*/  BSYNC.RECONVERGENT B2 ;  /* 0x0000000000027941 */ /* 0x000fea0003800200 */
.L_x_291:
[----:B------:R-:W-:Y:S01]  /*59f0*/  VIMNMX R4, PT, PT, R36, R35, PT ;  /* 0x0000002324047248 */ /* 0x000fe20003fe0100 */
[----:B------:R-:W-:Y:S01]  /*5a00*/  BSSY.RECONVERGENT B2, `(.L_x_299) ;  /* 0x0000027000027945 */ /* 0x000fe20003800200 */
[----:B------:R-:W-:Y:S01]  /*5a10*/  IMAD.MOV.U32 R20, RZ, RZ, RZ ;  /* 0x000000ffff147224 */ /* 0x000fe200078e00ff */
[----:B------:R-:W-:Y:S02]  /*5a20*/  PRMT R22, RZ, 0x7610, R22 ;  /* 0x00007610ff167816 */ /* 0x000fe40000000016 */
[----:B------:R-:W-:Y:S01]  /*5a30*/  ISETP.GE.AND P0, PT, R4, 0x1, PT ;  /* 0x000000010400780c */ /* 0x000fe20003f06270 */
[----:B------:R-:W-:-:S12]  /*5a40*/  IMAD.MOV.U32 R4, RZ, RZ, RZ ;  /* 0x000000ffff047224 */ /* 0x000fd800078e00ff */
[----:B------:R-:W-:Y:S05]  /*5a50*/  @!P0 BRA `(.L_x_300) ;  /* 0x0000000000848947 */ /* 0x000fea0003800000 */
[----:B------:R-:W-:Y:S01]  /*5a60*/  BSSY.RECONVERGENT B5, `(.L_x_301) ;  /* 0x000001d000057945 */ /* 0x000fe20003800200 */
[----:B------:R-:W-:Y:S01]  /*5a70*/  IMAD.MOV.U32 R11, RZ, RZ, RZ ;  /* 0x000000ffff0b7224 */ /* 0x000fe200078e00ff */
[----:B------:R-:W-:Y:S01]  /*5a80*/  PRMT R22, RZ, 0x7610, R22 ;  /* 0x00007610ff167816 */ /* 0x000fe20000000016 */
[----:B------:R-:W-:-:S07]  /*5a90*/  IMAD.MOV.U32 R20, RZ, RZ, RZ ;  /* 0x000000ffff147224 */ /* 0x000fce00078e00ff */
.L_x_302:
[----:B------:R-:W-:Y:S02]  /*5aa0*/  VIADD R15, R35, 0xffffffff ;  /* 0xffffffff230f7836 */ /* 0x000fe40000000000 */
[----:B------:R-:W-:-:S03]  /*5ab0*/  VIADD R16, R36, 0xffffffff ;  /* 0xffffffff24107836 */ /* 0x000fc60000000000 */
[----:B------:R-:W-:Y:S02]  /*5ac0*/  IADD3 R4, P0, PT, R15, R8, RZ ;  /* 0x000000080f047210 */ /* 0x000fe40007f1e0ff */
[----:B-----5:R-:W-:-:S03]  /*5ad0*/  IADD3 R6, P2, PT, R16, R3, RZ ;  /* 0x0000000310067210 */ /* 0x020fc60007f5e0ff */
[----:B--2---:R-:W-:Y:S02]  /*5ae0*/  IMAD.X R5, RZ, RZ, R10, P0 ;  /* 0x000000ffff057224 */ /* 0x004fe400000e060a */
[----:B------:R-:W-:-:S04]  /*5af0*/  IMAD.X R7, RZ, RZ, R9, P2 ;  /* 0x000000ffff077224 */ /* 0x000fc800010e0609 */
[----:B------:R-:W2:Y:S04]  /*5b00*/  LDG.E.U8 R5, desc[UR6][R4.64] ;  /* 0x0000000604057981 */ /* 0x000ea8000c1e1100 */
[----:B------:R-:W2:Y:S01]  /*5b10*/  LDG.E.U8 R6, desc[UR6][R6.64] ;  /* 0x0000000606067981 */ /* 0x000ea2000c1e1100 */
[C---:B------:R-:W-:Y:S01]  /*5b20*/  ISETP.GE.U32.AND P2, PT, R20.reuse, 0x13, PT ;  /* 0x000000131400780c */ /* 0x040fe20003f46070 */
[----:B------:R-:W-:Y:S01]  /*5b30*/  VIADD R20, R20, 0x1 ;  /* 0x0000000114147836 */ /* 0x000fe20000000000 */
[----:B--2---:R-:W-:-:S13]  /*5b40*/  ISETP.NE.AND P0, PT, R5, R6, PT ;  /* 0x000000060500720c */ /* 0x004fda0003f05270 */
[C---:B------:R-:W-:Y:S01]  /*5b50*/  @P0 LOP3.LUT R13, R22.reuse, 0xff, RZ, 0xc0, !PT ;  /* 0x000000ff160d0812 */ /* 0x040fe200078ec0ff */
[----:B------:R-:W-:Y:S02]  /*5b60*/  @P0 VIADD R4, R22, 0x1 ;  /* 0x0000000116040836 */ /* 0x000fe40000000000 */
[----:B------:R-:W-:Y:S02]  /*5b70*/  @!P0 VIADD R11, R11, 0x1 ;  /* 0x000000010b0b8836 */ /* 0x000fe40000000000 */
[----:B------:R-:W-:Y:S01]  /*5b80*/  @P0 IMAD R12, R13, 0x2, R26 ;  /* 0x000000020d0c0824 */ /* 0x000fe200078e021a */
[----:B------:R-:W-:-:S03]  /*5b90*/  @P0 PRMT R22, R4, 0x7610, R22 ;  /* 0x0000761004160816 */ /* 0x000fc60000000016 */
[----:B------:R-:W-:Y:S01]  /*5ba0*/  @P0 IMAD.IADD R14, R12, 0x1, -R13 ;  /* 0x000000010c0e0824 */ /* 0x000fe200078e0a0d */
[----:B------:R3:W-:Y:S01]  /*5bb0*/  @P0 STL.U16 [R12+0x1a], R16 ;  /* 0x00001a100c000387 */ /* 0x0007e20000100400 */
[----:B------:R-:W-:Y:S01]  /*5bc0*/  VIMNMX.U32 R13, PT, PT, R36, R35, PT ;  /* 0x00000023240d7248 */ /* 0x000fe20003fe0000 */
[----:B------:R-:W-:Y:S02]  /*5bd0*/  IMAD.MOV.U32 R36, RZ, RZ, R16 ;  /* 0x000000ffff247224 */ /* 0x000fe400078e0010 */
[----:B------:R3:W-:Y:S01]  /*5be0*/  @P0 STL.U8 [R14+0x42], R6 ;  /* 0x000042060e000387 */ /* 0x0007e20000100000 */
[----:B------:R-:W-:Y:S01]  /*5bf0*/  ISETP.GT.U32.AND P3, PT, R13, 0x1, PT ;  /* 0x000000010d00780c */ /* 0x000fe20003f64070 */
[----:B------:R-:W-:Y:S02]  /*5c00*/  IMAD.MOV.U32 R35, RZ, RZ, R15 ;  /* 0x000000ffff237224 */ /* 0x000fe400078e000f */
[----:B------:R3:W-:Y:S10]  /*5c10*/  @P0 STL.U8 [R14+0x56], R5 ;  /* 0x000056050e000387 */ /* 0x0007f40000100000 */
[----:B---3--:R-:W-:Y:S05]  /*5c20*/  @!P2 BRA P3, `(.L_x_302) ;  /* 0xfffffffc009ca947 */ /* 0x008fea000183ffff */
[----:B------:R-:W-:Y:S05]  /*5c30*/  BSYNC.RECONVERGENT B5 ;  /* 0x0000000000057941 */ /* 0x000fea0003800200 */
.L_x_301:
[----:B------:R-:W-:Y:S01]  /*5c40*/  I2FP.F32.S32 R4, R11 ;  /* 0x0000000b00047245 */ /* 0x000fe20000201400 */
[----:B------:R-:W-:Y:S02]  /*5c50*/  IMAD.MOV.U32 R35, RZ, RZ, R15 ;  /* 0x000000ffff237224 */ /* 0x000fe400078e000f */
[----:B------:R-:W-:-:S07]  /*5c60*/  IMAD.MOV.U32 R36, RZ, RZ, R16 ;  /* 0x000000ffff247224 */ /* 0x000fce00078e0010 */
.L_x_300:
[----:B------:R-:W-:Y:S05]  /*5c70*/  BSYNC.RECONVERGENT B2 ;  /* 0x0000000000027941 */ /* 0x000fea0003800200 */
.L_x_299:
[----:B------:R-:W-:Y:S01]  /*5c80*/  I2FP.F32.U32 R9, R20 ;  /* 0x0000001400097245 */ /* 0x000fe20000201000 */
[----:B------:R-:W-:Y:S03]  /*5c90*/  BSSY.RECONVERGENT B2, `(.L_x_303) ;  /* 0x000000c000027945 */ /* 0x000fe60003800200 */
[----:B------:R-:W3:Y:S08]  /*5ca0*/  MUFU.RCP R24, R9 ;  /* 0x0000000900187308 */ /* 0x000ef00000001000 */
[----:B------:R-:W4:Y:S01]  /*5cb0*/  FCHK P0, R4, R9 ;  /* 0x0000000904007302 */ /* 0x000f220000000000 */
[----:B---3--:R-:W-:-:S04]  /*5cc0*/  FFMA R3, -R9, R24, 1 ;  /* 0x3f80000009037423 */ /* 0x008fc80000000118 */
[----:B------:R-:W-:-:S04]  /*5cd0*/  FFMA R24, R24, R3, R24 ;  /* 0x0000000318187223 */ /* 0x000fc80000000018 */
[----:B------:R-:W-:-:S04]  /*5ce0*/  FFMA R3, R24, R4, RZ ;  /* 0x0000000418037223 */ /* 0x000fc800000000ff */
[----:B-----5:R-:W-:-:S04]  /*5cf0*/  FFMA R6, -R9, R3, R4 ;  /* 0x0000000309067223 */ /* 0x020fc80000000104 */
[----:B------:R-:W-:Y:S01]  /*5d00*/  FFMA R24, R24, R6, R3 ;  /* 0x0000000618187223 */ /* 0x000fe20000000003 */
[----:B----4-:R-:W-:Y:S06]  /*5d10*/  @!P0 BRA `(.L_x_304) ;  /* 0x00000000000c8947 */ /* 0x010fec0003800000 */
[----:B------:R-:W-:-:S07]  /*5d20*/  MOV R6, 0x5d40 ;  /* 0x00005d4000067802 */ /* 0x000fce0000000f00 */
[----:B012---:R-:W-:Y:S05]  /*5d30*/  CALL.REL.NOINC `($__internal_2_$__cuda_sm3x_div_rn_noftz_f32_slowpath) ;  /* 0x0000001000247944 */ /* 0x007fea0003c00000 */
[----:B------:R-:W-:-:S07]  /*5d40*/  IMAD.MOV.U32 R24, RZ, RZ, R9 ;  /* 0x000000ffff187224 */ /* 0x000fce00078e0009 */
.L_x_304:
[----:B------:R-:W-:Y:S05]  /*5d50*/  BSYNC.RECONVERGENT B2 ;  /* 0x0000000000027941 */ /* 0x000fea0003800200 */
.L_x_303:
[----:B------:R-:W3:Y:S01]  /*5d60*/  LDCU UR4, c[0x0][0x3d0] ;  /* 0x00007a00ff0477ac */ /* 0x000ee20008000800 */
[----:B------:R-:W-:Y:S01]  /*5d70*/  IMAD.MOV.U32 R3, RZ, RZ, R46 ;  /* 0x000000ffff037224 */ /* 0x000fe200078e002e */
[----:B---3--:R-:W-:-:S13]  /*5d80*/  FSETP.GE.AND P0, PT, R0, UR4, PT ;  /* 0x0000000400007c0b */ /* 0x008fda000bf06000 */
[----:B------:R-:W-:Y:S05]  /*5d90*/  @!P0 BRA `(.L_x_281) ;  /* 0x0000000000b08947 */ /* 0x000fea0003800000 */
[----:B------:R-:W3:Y:S04]  /*5da0*/  LDL.U16 R40, [R1+0x9f2] ;  /* 0x0009f20001287983 */ /* 0x000ee80000100400 */
[----:B--2---:R-:W2:Y:S04]  /*5db0*/  LDL.128 R4, [R1+0x9d0] ;  /* 0x0009d00001047983 */ /* 0x004ea80000100c00 */
[----:B------:R-:W4:Y:S04]  /*5dc0*/  LDL.U16 R38, [R1+0x9f0] ;  /* 0x0009f00001267983 */ /* 0x000f280000100400 */
[----:B------:R-:W5:Y:S04]  /*5dd0*/  LDL.U16 R48, [R1+0x9ca] ;  /* 0x0009ca0001307983 */ /* 0x000f680000100400 */
[----:B------:R-:W5:Y:S04]  /*5de0*/  LDL R37, [R1+0x9cc] ;  /* 0x0009cc0001257983 */ /* 0x000f680000100800 */
[----:B------:R-:W5:Y:S04]  /*5df0*/  LDL.128 R8, [R1+0x9e0] ;  /* 0x0009e00001087983 */ /* 0x000f680000100c00 */
[----:B0-----:R-:W5:Y:S04]  /*5e00*/  LDL R39, [R1+0x9f4] ;  /* 0x0009f40001277983 */ /* 0x001f680000100800 */
[----:B------:R-:W5:Y:S04]  /*5e10*/  LDL.64 R16, [R1+0x9f8] ;  /* 0x0009f80001107983 */ /* 0x000f680000100a00 */
[----:B------:R-:W5:Y:S04]  /*5e20*/  LDL.128 R12, [R1+0xa00] ;  /* 0x000a0000010c7983 */ /* 0x000f680000100c00 */
[----:B-1----:R-:W5:Y:S04]  /*5e30*/  LDL.64 R18, [R1+0xa10] ;  /* 0x000a100001127983 */ /* 0x002f680000100a00 */
[----:B------:R-:W5:Y:S01]  /*5e40*/  LDL R42, [R1+0xa18] ;  /* 0x000a1800012a7983 */ /* 0x000f620000100800 */
[----:B------:R-:W-:-:S05]  /*5e50*/  IMAD R41, R30, 0x6c, R27 ;  /* 0x0000006c1e297824 */ /* 0x000fca00078e021b */
[----:B------:R-:W-:Y:S04]  /*5e60*/  STL [R41+0x4], R46 ;  /* 0x0000042e29007387 */ /* 0x000fe80000100800 */
[----:B------:R-:W-:Y:S04]  /*5e70*/  STL [R41], R2 ;  /* 0x0000000229007387 */ /* 0x000fe80000100800 */
[----:B------:R-:W-:Y:S04]  /*5e80*/  STL.U16 [R41+0xc], R20 ;  /* 0x00000c1429007387 */ /* 0x000fe80000100400 */
[----:B------:R-:W-:Y:S04]  /*5e90*/  STL [R41+0x10], R0 ;  /* 0x0000100029007387 */ /* 0x000fe80000100800 */
[----:B------:R-:W-:Y:S04]  /*5ea0*/  STL [R41+0x14], R24 ;  /* 0x0000141829007387 */ /* 0x000fe80000100800 */
[----:B------:R-:W-:Y:S01]  /*5eb0*/  STL.U8 [R41+0x18], R22 ;  /* 0x0000181629007387 */ /* 0x000fe20000100000 */
[----:B------:R-:W-:Y:S01]  /*5ec0*/  VIADD R30, R30, 0x1 ;  /* 0x000000011e1e7836 */ /* 0x000fe20000000000 */
[----:B---3--:R-:W-:-:S02]  /*5ed0*/  PRMT R40, R40, 0x7710, RZ ;  /* 0x0000771028287816 */ /* 0x008fc400000000ff */
[----:B--2---:R0:W-:Y:S02]  /*5ee0*/  STL [R41+0x20], R4 ;  /* 0x0000200429007387 */ /* 0x0041e40000100800 */
[----:B----4-:R-:W-:Y:S02]  /*5ef0*/  PRMT R38, R38, 0x5410, R40 ;  /* 0x0000541026267816 */ /* 0x010fe40000000028 */
[----:B------:R3:W-:Y:S01]  /*5f00*/  STL [R41+0x24], R5 ;  /* 0x0000240529007387 */ /* 0x0007e20000100800 */
[----:B0-----:R-:W-:-:S03]  /*5f10*/  PRMT R4, R36, 0x5410, R35 ;  /* 0x0000541024047816 */ /* 0x001fc60000000023 */
[----:B-----5:R3:W-:Y:S04]  /*5f20*/  STL.U16 [R41+0x1a], R48 ;  /* 0x00001a3029007387 */ /* 0x0207e80000100400 */
[----:B------:R3:W-:Y:S04]  /*5f30*/  STL [R41+0x1c], R37 ;  /* 0x00001c2529007387 */ /* 0x0007e80000100800 */
        /* <DEDUP_REMOVED lines=17> */
[----:B------:R3:W-:Y:S02]  /*6050*/  STL [R41+0x40], R38 ;  /* 0x0000402629007387 */ /* 0x0007e40000100800 */
.L_x_281:
[----:B------:R-:W-:Y:S05]  /*6060*/  BSYNC.RECONVERGENT B3 ;  /* 0x0000000000037941 */ /* 0x000fea0003800200 */
.L_x_280:
[----:B------:R-:W-:Y:S05]  /*6070*/  @P1 BRA `(.L_x_305) ;  /* 0xffffffe400981947 */ /* 0x000fea000383ffff */
.L_x_279:
[----:B------:R-:W-:Y:S05]  /*6080*/  BSYNC.RECONVERGENT B4 ;  /* 0x0000000000047941 */ /* 0x000fea0003800200 */
.L_x_278:
[----:B------:R-:W-:Y:S01]  /*6090*/  VIADD R28, R28, 0x1 ;  /* 0x000000011c1c7836 */ /* 0x000fe20000000000 */
[----:B------:R-:W-:-:S04]  /*60a0*/  ISETP.LT.AND P1, PT, R30, 0xa, PT ;  /* 0x0000000a1e00780c */ /* 0x000fc80003f21270 */
[----:B------:R-:W-:-:S13]  /*60b0*/  ISETP.GE.AND P0, PT, R28, R31, PT ;  /* 0x0000001f1c00720c */ /* 0x000fda0003f06270 */
[----:B------:R-:W-:Y:S05]  /*60c0*/  @!P0 BRA P1, `(.L_x_306) ;  /* 0xffffffd800488947 */ /* 0x000fea000083ffff */
[----:B------:R-:W-:Y:S05]  /*60d0*/  BSYNC.RECONVERGENT B0 ;  /* 0x0000000000007941 */ /* 0x000fea0003800200 */
.L_x_264:
[----:B------:R-:W-:Y:S01]  /*60e0*/  PRMT R36, R36, 0x5410, R35 ;  /* 0x0000541024247816 */ /* 0x000fe20000000023 */
[----:B------:R4:W-:Y:S04]  /*60f0*/  STL.64 [R1+0x9b0], R2 ;  /* 0x0009b00201007387 */ /* 0x0009e80000100a00 */
[----:B------:R4:W-:Y:S04]  /*6100*/  STL [R1+0x9c0], R0 ;  /* 0x0009c00001007387 */ /* 0x0009e80000100800 */
[----:B------:R4:W-:Y:S04]  /*6110*/  STL.U8 [R1+0x9c8], R22 ;  /* 0x0009c81601007387 */ /* 0x0009e80000100000 */
[----:B------:R4:W-:Y:S04]  /*6120*/  STL.U16 [R1+0x9bc], R20 ;  /* 0x0009bc1401007387 */ /* 0x0009e80000100400 */
[----:B------:R4:W-:Y:S04]  /*6130*/  STL [R1+0x9c4], R24 ;  /* 0x0009c41801007387 */ /* 0x0009e80000100800 */
[----:B------:R4:W-:Y:S02]  /*6140*/  STL [R1+0x9b8], R36 ;  /* 0x0009b82401007387 */ /* 0x0009e40000100800 */
.L_x_263:
[----:B------:R-:W-:Y:S05]  /*6150*/  BSYNC.RECONVERGENT B1 ;  /* 0x0000000000017941 */ /* 0x000fea0003800200 */
.L_x_262:
[----:B------:R-:W-:Y:S05]  /*6160*/  WARPSYNC.ALL ;  /* 0x0000000000007948 */ /* 0x000fea0003800000 */
[----:B0123--:R-:W0:Y:S01]  /*6170*/  LDC.64 R4, c[0x0][0x3c8] ;  /* 0x0000f200ff047b82 */ /* 0x00fe220000000a00 */
[----:B------:R-:W-:Y:S01]  /*6180*/  ISETP.GE.AND P0, PT, R30, 0x1, PT ;  /* 0x000000011e00780c */ /* 0x000fe20003f06270 */
[----:B0-----:R-:W-:-:S05]  /*6190*/  IMAD.WIDE R4, R2, 0x4, R4 ;  /* 0x0000000402047825 */ /* 0x001fca00078e0204 */
[----:B------:R0:W-:Y:S07]  /*61a0*/  STG.E desc[UR6][R4.64], R30 ;  /* 0x0000001e04007986 */ /* 0x0001ee000c101906 */
[----:B------:R-:W-:Y:S05]  /*61b0*/  @!P0 EXIT ;  /* 0x000000000000894d */ /* 0x000fea0003800000 */
[C---:B------:R-:W-:Y:S01]  /*61c0*/  ISETP.NE.AND P0, PT, R30.reuse, 0x1, PT ;  /* 0x000000011e00780c */ /* 0x040fe20003f05270 */
[----:B------:R-:W-:Y:S01]  /*61d0*/  BSSY.RECONVERGENT B0, `(.L_x_307) ;  /* 0x0000084000007945 */ /* 0x000fe20003800200 */
[----:B----4-:R-:W-:-:S04]  /*61e0*/  LOP3.LUT R0, R30, 0x1, RZ, 0xc0, !PT ;  /* 0x000000011e007812 */ /* 0x010fc800078ec0ff */
[----:B------:R-:W-:Y:S01]  /*61f0*/  ISETP.NE.U32.AND P1, PT, R0, 0x1, PT ;  /* 0x000000010000780c */ /* 0x000fe20003f25070 */
[----:B------:R-:W-:-:S06]  /*6200*/  HFMA2 R0, -RZ, RZ, 0, 0 ;  /* 0x00000000ff007431 */ /* 0x000fcc00000001ff */
[----:B------:R-:W-:Y:S06]  /*6210*/  @!P0 BRA `(.L_x_308) ;  /* 0x0000000400fc8947 */ /* 0x000fec0003800000 */
[----:B0-----:R-:W0:Y:S01]  /*6220*/  LDC.64 R4, c[0x0][0x3c0] ;  /* 0x0000f000ff047b82 */ /* 0x001e220000000a00 */
[----:B------:R-:W-:Y:S01]  /*6230*/  IMAD R41, R2, 0xa, RZ ;  /* 0x0000000a02297824 */ /* 0x000fe200078e02ff */
[----:B------:R-:W-:Y:S01]  /*6240*/  LOP3.LUT R0, R30, 0x7ffffffe, RZ, 0xc0, !PT ;  /* 0x7ffffffe1e007812 */ /* 0x000fe200078ec0ff */
[----:B------:R-:W-:-:S04]  /*6250*/  VIADD R40, R1, 0x648 ;  /* 0x0000064801287836 */ /* 0x000fc80000000000 */
[----:B------:R-:W-:Y:S02]  /*6260*/  IMAD.MOV R42, RZ, RZ, -R0 ;  /* 0x000000ffff2a7224 */ /* 0x000fe400078e0a00 */
[----:B0-----:R-:W-:-:S03]  /*6270*/  IMAD.WIDE R2, R41, 0x6c, R4 ;  /* 0x0000006c29027825 */ /* 0x001fc600078e0204 */
[----:B------:R-:W-:-:S05]  /*6280*/  IADD3 R26, P0, PT, R2, 0xd4, RZ ;  /* 0x000000d4021a7810 */ /* 0x000fca0007f1e0ff */
[----:B------:R-:W-:-:S08]  /*6290*/  IMAD.X R43, RZ, RZ, R3, P0 ;  /* 0x000000ffff2b7224 */ /* 0x000fd000000e0603 */
.L_x_309:
[----:B------:R-:W2:Y:S04]  /*62a0*/  LDL.U16 R6, [R40+-0x8e] ;  /* 0xffff720028067983 */ /* 0x000ea80000100400 */
[----:B------:R-:W3:Y:S04]  /*62b0*/  LDL.U16 R10, [R40+-0x90] ;  /* 0xffff7000280a7983 */ /* 0x000ee80000100400 */
[----:B-1----:R-:W4:Y:S04]  /*62c0*/  LDL.64 R32, [R40+-0xd0] ;  /* 0xffff300028207983 */ /* 0x002f280000100a00 */
[----:B------:R-:W4:Y:S04]  /*62d0*/  LDL.64 R36, [R40+-0xc8] ;  /* 0xffff380028247983 */ /* 0x000f280000100a00 */
[----:B------:R-:W4:Y:S04]  /*62e0*/  LDL.64 R28, [R40+-0xc0] ;  /* 0xffff4000281c7983 */ /* 0x000f280000100a00 */
[----:B------:R-:W4:Y:S04]  /*62f0*/  LDL.64 R22, [R40+-0xb0] ;  /* 0xffff500028167983 */ /* 0x000f280000100a00 */
[----:B------:R-:W4:Y:S04]  /*6300*/  LDL.64 R24, [R40+-0xa8] ;  /* 0xffff580028187983 */ /* 0x000f280000100a00 */
[----:B------:R-:W4:Y:S04]  /*6310*/  LDL.64 R30, [R40+-0xa0] ;  /* 0xffff6000281e7983 */ /* 0x000f280000100a00 */
[----:B------:R-:W4:Y:S04]  /*6320*/  LDL.64 R34, [R40+-0x98] ;  /* 0xffff680028227983 */ /* 0x000f280000100a00 */
[----:B------:R-:W4:Y:S04]  /*6330*/  LDL.64 R2, [R40+-0x88] ;  /* 0xffff780028027983 */ /* 0x000f280000100a00 */
[----:B------:R-:W4:Y:S01]  /*6340*/  LDL.64 R14, [R40+-0x28] ;  /* 0xffffd800280e7983 */ /* 0x000f220000100a00 */
[----:B------:R-:W-:-:S03]  /*6350*/  IMAD.WIDE R12, R41, 0x6c, R4 ;  /* 0x0000006c290c7825 */ /* 0x000fc600078e0204 */
[----:B-----5:R-:W4:Y:S04]  /*6360*/  LDL.U8 R45, [R40+-0xb8] ;  /* 0xffff4800282d7983 */ /* 0x020f280000100000 */
[----:B------:R-:W4:Y:S04]  /*6370*/  LDL.U16 R47, [R40+-0xb6] ;  /* 0xffff4a00282f7983 */ /* 0x000f280000100400 */
[----:B------:R-:W4:Y:S04]  /*6380*/  LDL R49, [R40+-0xb4] ;  /* 0xffff4c0028317983 */ /* 0x000f280000100800 */
[----:B------:R-:W4:Y:S04]  /*6390*/  LDL R51, [R40+-0x8c] ;  /* 0xffff740028337983 */ /* 0x000f280000100800 */
[----:B------:R-:W4:Y:S04]  /*63a0*/  LDL.64 R16, [R40+-0x68] ;  /* 0xffff980028107983 */ /* 0x000f280000100a00 */
[----:B------:R-:W4:Y:S04]  /*63b0*/  LDL.64 R18, [R40+-0x60] ;  /* 0xffffa00028127983 */ /* 0x000f280000100a00 */
[----:B------:R-:W4:Y:S04]  /*63c0*/  LDL.64 R38, [R40] ;  /* 0x0000000028267983 */ /* 0x000f280000100a00 */
[----:B------:R-:W4:Y:S04]  /*63d0*/  LDL.U16 R50, [R40+-0x58] ;  /* 0xffffa80028327983 */ /* 0x000f280000100400 */
[----:B------:R-:W4:Y:S04]  /*63e0*/  LDL R48, [R40+-0x54] ;  /* 0xffffac0028307983 */ /* 0x000f280000100800 */
[----:B------:R-:W4:Y:S04]  /*63f0*/  LDL R46, [R40+-0x50] ;  /* 0xffffb000282e7983 */ /* 0x000f280000100800 */
[----:B------:R-:W4:Y:S01]  /*6400*/  LDL.U8 R44, [R40+-0x4c] ;  /* 0xffffb400282c7983 */ /* 0x000f220000100000 */
[----:B--2---:R-:W-:-:S03]  /*6410*/  PRMT R8, R6, 0x7710, RZ ;  /* 0x0000771006087816 */ /* 0x004fc600000000ff */
[----:B------:R-:W2:Y:S01]  /*6420*/  LDL.64 R6, [R40+-0x80] ;  /* 0xffff800028067983 */ /* 0x000ea20000100a00 */
[----:B---3--:R-:W-:-:S03]  /*6430*/  PRMT R20, R10, 0x5410, R8 ;  /* 0x000054100a147816 */ /* 0x008fc60000000008 */
[----:B------:R-:W3:Y:S04]  /*6440*/  LDL.64 R8, [R40+-0x78] ;  /* 0xffff880028087983 */ /* 0x000ee80000100a00 */
[----:B------:R-:W3:Y:S04]  /*6450*/  LDL.64 R10, [R40+-0x70] ;  /* 0xffff9000280a7983 */ /* 0x000ee80000100a00 */
[----:B----4-:R0:W-:Y:S04]  /*6460*/  STG.E desc[UR6][R12.64+0x4], R33 ;  /* 0x000004210c007986 */ /* 0x0101e8000c101906 */
[----:B------:R1:W-:Y:S01]  /*6470*/  STG.E desc[UR6][R12.64+0x40], R20 ;  /* 0x000040140c007986 */ /* 0x0003e2000c101906 */
[----:B0-----:R-:W-:-:S03]  /*6480*/  IMAD.MOV.U32 R33, RZ, RZ, R36 ;  /* 0x000000ffff217224 */ /* 0x001fc600078e0024 */
[----:B------:R0:W-:Y:S04]  /*6490*/  STG.E desc[UR6][R12.64+0x14], R29 ;  /* 0x0000141d0c007986 */ /* 0x0001e8000c101906 */
[----:B-1----:R-:W4:Y:S04]  /*64a0*/  LDL.64 R20, [R40+-0x48] ;  /* 0xffffb80028147983 */ /* 0x002f280000100a00 */
[----:B------:R1:W-:Y:S01]  /*64b0*/  STG.E desc[UR6][R12.64+0x8], R33 ;  /* 0x000008210c007986 */ /* 0x0003e2000c101906 */
[----:B0-----:R-:W-:-:S03]  /*64c0*/  IMAD.MOV.U32 R29, RZ, RZ, R22 ;  /* 0x000000ffff1d7224 */ /* 0x001fc600078e0016 */
[----:B------:R0:W-:Y:S01]  /*64d0*/  STG.E.U16 desc[UR6][R12.64+0xc], R37 ;  /* 0x00000c250c007986 */ /* 0x0001e2000c101506 */
[----:B------:R-:W-:Y:S02]  /*64e0*/  IMAD.MOV.U32 R53, RZ, RZ, R31 ;  /* 0x000000ffff357224 */ /* 0x000fe400078e001f */
[----:B-1----:R-:W-:Y:S02]  /*64f0*/  IMAD.MOV.U32 R33, RZ, RZ, R23 ;  /* 0x000000ffff217224 */ /* 0x002fe400078e0017 */
[----:B------:R-:W4:Y:S01]  /*6500*/  LDL.64 R22, [R40+-0x40] ;  /* 0xffffc00028167983 */ /* 0x000f220000100a00 */
[----:B0-----:R-:W-:-:S03]  /*6510*/  IMAD.MOV.U32 R37, RZ, RZ, R25 ;  /* 0x000000ffff257224 */ /* 0x001fc600078e0019 */
[----:B------:R0:W-:Y:S04]  /*6520*/  STG.E desc[UR6][R12.64+0x24], R33 ;  /* 0x000024210c007986 */ /* 0x0001e8000c101906 */
[----:B------:R1:W-:Y:S01]  /*6530*/  STG.E desc[UR6][R12.64+0x2c], R37 ;  /* 0x00002c250c007986 */ /* 0x0003e2000c101906 */
[----:B0-----:R-:W-:-:S03]  /*6540*/  IMAD.MOV.U32 R33, RZ, RZ, R24 ;  /* 0x000000ffff217224 */ /* 0x001fc600078e0018 */
[----:B------:R-:W4:Y:S01]  /*6550*/  LDL.64 R24, [R40+-0x38] ;  /* 0xffffc80028187983 */ /* 0x000f220000100a00 */
[----:B-1----:R-:W-:-:S03]  /*6560*/  IMAD.MOV.U32 R37, RZ, RZ, R30 ;  /* 0x000000ffff257224 */ /* 0x002fc600078e001e */
[----:B------:R0:W-:Y:S04]  /*6570*/  STG.E desc[UR6][R12.64+0x34], R53 ;  /* 0x000034350c007986 */ /* 0x0001e8000c101906 */
[----:B------:R-:W-:Y:S04]  /*6580*/  STG.E desc[UR6][R12.64+0x10], R28 ;  /* 0x0000101c0c007986 */ /* 0x000fe8000c101906 */
[----:B------:R1:W-:Y:S01]  /*6590*/  STG.E desc[UR6][R12.64+0x20], R29 ;  /* 0x0000201d0c007986 */ /* 0x0003e2000c101906 */
[----:B0-----:R-:W-:-:S03]  /*65a0*/  IMAD.MOV.U32 R53, RZ, RZ, R34 ;  /* 0x000000ffff357224 */ /* 0x001fc600078e0022 */
[----:B------:R-:W-:Y:S01]  /*65b0*/  STG.E desc[UR6][R12.64], R32 ;  /* 0x000000200c007986 */ /* 0x000fe2000c101906 */
[----:B------:R-:W-:-:S03]  /*65c0*/  IMAD.MOV.U32 R52, RZ, RZ, R35 ;  /* 0x000000ffff347224 */ /* 0x000fc600078e0023 */
[----:B------:R0:W-:Y:S04]  /*65d0*/  STG.E desc[UR6][R12.64+0x28], R33 ;  /* 0x000028210c007986 */ /* 0x0001e8000c101906 */
[----:B-1----:R-:W4:Y:S04]  /*65e0*/  LDL.64 R28, [R40+-0x30] ;  /* 0xffffd000281c7983 */ /* 0x002f280000100a00 */
[----:B------:R1:W-:Y:S04]  /*65f0*/  STG.E desc[UR6][R12.64+0x30], R37 ;  /* 0x000030250c007986 */ /* 0x0003e8000c101906 */
[----:B------:R1:W-:Y:S04]  /*6600*/  STG.E desc[UR6][R12.64+0x38], R53 ;  /* 0x000038350c007986 */ /* 0x0003e8000c101906 */
[----:B------:R-:W4:Y:S04]  /*6610*/  LDL.64 R30, [R40+-0x20] ;  /* 0xffffe000281e7983 */ /* 0x000f280000100a00 */
[----:B0-----:R-:W4:Y:S04]  /*6620*/  LDL.64 R32, [R40+-0x18] ;  /* 0xffffe80028207983 */ /* 0x001f280000100a00 */
[----:B------:R-:W4:Y:S04]  /*6630*/  LDL.64 R34, [R40+-0x10] ;  /* 0xfffff00028227983 */ /* 0x000f280000100a00 */
[----:B-1----:R-:W4:Y:S04]  /*6640*/  LDL.64 R36, [R40+-0x8] ;  /* 0xfffff80028247983 */ /* 0x002f280000100a00 */
[----:B------:R0:W4:Y:S04]  /*6650*/  LDL.U16 R53, [R40+-0x4a] ;  /* 0xffffb60028357983 */ /* 0x0001280000100400 */
[----:B------:R1:W-:Y:S02]  /*6660*/  STG.E desc[UR6][R12.64+0x48], R2 ;  /* 0x000048020c007986 */ /* 0x0003e4000c101906 */
[----:B-1----:R-:W-:-:S02]  /*6670*/  IMAD.MOV.U32 R2, RZ, RZ, R15 ;  /* 0x000000ffff027224 */ /* 0x002fc400078e000f */
[----:B------:R1:W-:Y:S03]  /*6680*/  STG.E desc[UR6][R12.64+0x4c], R3 ;  /* 0x00004c030c007986 */ /* 0x0003e6000c101906 */
[----:B------:R-:W-:-:S04]  /*6690*/  SHF.R.U32.HI R2, RZ, 0x10, R2 ;  /* 0x00000010ff027819 */ /* 0x000fc80000011602 */
[----:B------:R-:W-:Y:S01]  /*66a0*/  PRMT R15, R15, 0x5410, R2 ;  /* 0x000054100f0f7816 */ /* 0x000fe20000000002 */
[----:B------:R-:W-:Y:S02]  /*66b0*/  IMAD.MOV.U32 R2, RZ, RZ, R26 ;  /* 0x000000ffff027224 */ /* 0x000fe400078e001a */
[----:B-1----:R-:W-:Y:S01]  /*66c0*/  IMAD.MOV.U32 R3, RZ, RZ, R43 ;  /* 0x000000ffff037224 */ /* 0x002fe200078e002b */
[----:B------:R-:W-:Y:S04]  /*66d0*/  STG.E desc[UR6][R12.64+0x3c], R52 ;  /* 0x00003c340c007986 */ /* 0x000fe8000c101906 */
[----:B------:R-:W-:Y:S04]  /*66e0*/  STG.E.U8 desc[UR6][R12.64+0x18], R45 ;  /* 0x0000182d0c007986 */ /* 0x000fe8000c101106 */
[----:B------:R-:W-:Y:S04]  /*66f0*/  STG.E.U16 desc[UR6][R12.64+0x1a], R47 ;  /* 0x00001a2f0c007986 */ /* 0x000fe8000c101506 */
[----:B------:R-:W-:Y:S04]  /*6700*/  STG.E desc[UR6][R12.64+0x1c], R49 ;  /* 0x00001c310c007986 */ /* 0x000fe8000c101906 */
[----:B------:R-:W-:Y:S04]  /*6710*/  STG.E desc[UR6][R12.64+0x44], R51 ;  /* 0x000044330c007986 */ /* 0x000fe8000c101906 */
[----:B------:R-:W-:Y:S01]  /*6720*/  STG.E desc[UR6][R12.64+0x68], R16 ;  /* 0x000068100c007986 */ /* 0x000fe2000c101906 */
[----:B------:R-:W-:-:S05]  /*6730*/  VIADD R42, R42, 0x2 ;  /* 0x000000022a2a7836 */ /* 0x000fca0000000000 */
[----:B------:R-:W-:Y:S02]  /*6740*/  ISETP.NE.AND P0, PT, R42, RZ, PT ;  /* 0x000000ff2a00720c */ /* 0x000fe40003f05270 */
[----:B------:R-:W-:Y:S01]  /*6750*/  IADD3 R26, P2, PT, R2, 0xd8, RZ ;  /* 0x000000d8021a7810 */ /* 0x000fe20007f5e0ff */
[----:B------:R-:W-:Y:S02]  /*6760*/  VIADD R41, R41, 0x2 ;  /* 0x0000000229297836 */ /* 0x000fe40000000000 */
[----:B0-----:R-:W-:Y:S01]  /*6770*/  VIADD R40, R40, 0xd8 ;  /* 0x000000d828287836 */ /* 0x001fe20000000000 */
[----:B------:R-:W-:Y:S01]  /*6780*/  IADD3.X R43, PT, PT, RZ, R3, RZ, P2, !PT ;  /* 0x00000003ff2b7210 */ /* 0x000fe200017fe4ff */
[----:B--2---:R0:W-:Y:S04]  /*6790*/  STG.E desc[UR6][R12.64+0x54], R7 ;  /* 0x000054070c007986 */ /* 0x0041e8000c101906 */
[----:B------:R-:W-:Y:S04]  /*67a0*/  STG.E desc[UR6][R12.64+0x50], R6 ;  /* 0x000050060c007986 */ /* 0x000fe8000c101906 */
[----:B---3--:R-:W-:Y:S01]  /*67b0*/  STG.E desc[UR6][R12.64+0x58], R8 ;  /* 0x000058080c007986 */ /* 0x008fe2000c101906 */
[----:B0-----:R-:W-:-:S03]  /*67c0*/  IMAD.MOV.U32 R7, RZ, RZ, R14 ;  /* 0x000000ffff077224 */ /* 0x001fc600078e000e */
[----:B------:R-:W-:Y:S04]  /*67d0*/  STG.E desc[UR6][R12.64+0x5c], R9 ;  /* 0x00005c090c007986 */ /* 0x000fe8000c101906 */
[----:B------:R-:W-:Y:S04]  /*67e0*/  STG.E desc[UR6][R12.64+0x60], R10 ;  /* 0x0000600a0c007986 */ /* 0x000fe8000c101906 */
[----:B------:R-:W-:Y:S04]  /*67f0*/  STG.E desc[UR6][R12.64+0x64], R11 ;  /* 0x0000640b0c007986 */ /* 0x000fe8000c101906 */
[----:B------:R4:W-:Y:S02]  /*6800*/  STG.E desc[UR6][R2.64+-0x2c], R7 ;  /* 0xffffd40702007986 */ /* 0x0009e4000c101906 */
[----:B----4-:R-:W-:-:S05]  /*6810*/  IMAD.MOV.U32 R7, RZ, RZ, R20 ;  /* 0x000000ffff077224 */ /* 0x010fca00078e0014 */
[----:B------:R0:W-:Y:S02]  /*6820*/  STG.E desc[UR6][R2.64+-0x4c], R7 ;  /* 0xffffb40702007986 */ /* 0x0001e4000c101906 */
[----:B0-----:R-:W-:-:S05]  /*6830*/  IMAD.MOV.U32 R7, RZ, RZ, R22 ;  /* 0x000000ffff077224 */ /* 0x001fca00078e0016 */
[----:B------:R0:W-:Y:S02]  /*6840*/  STG.E desc[UR6][R2.64+-0x44], R7 ;  /* 0xffffbc0702007986 */ /* 0x0001e4000c101906 */
[----:B0-----:R-:W-:-:S05]  /*6850*/  IMAD.MOV.U32 R7, RZ, RZ, R24 ;  /* 0x000000ffff077224 */ /* 0x001fca00078e0018 */
[----:B------:R0:W-:Y:S04]  /*6860*/  STG.E desc[UR6][R2.64+-0x3c], R7 ;  /* 0xffffc40702007986 */ /* 0x0001e8000c101906 */
[----:B------:R1:W-:Y:S04]  /*6870*/  STG.E desc[UR6][R2.64+-0x68], R17 ;  /* 0xffff981102007986 */ /* 0x0003e8000c101906 */
[----:B------:R1:W-:Y:S01]  /*6880*/  STG.E desc[UR6][R2.64+-0x28], R15 ;  /* 0xffffd80f02007986 */ /* 0x0003e2000c101906 */
[----:B0-----:R-:W-:-:S03]  /*6890*/  IMAD.MOV.U32 R7, RZ, RZ, R28 ;  /* 0x000000ffff077224 */ /* 0x001fc600078e001c */
[----:B------:R1:W-:Y:S04]  /*68a0*/  STG.E desc[UR6][R2.64+-0x64], R18 ;  /* 0xffff9c1202007986 */ /* 0x0003e8000c101906 */
        /* <DEDUP_REMOVED lines=16> */
[----:B------:R1:W-:Y:S04]  /*69b0*/  STG.E.U16 desc[UR6][R2.64+-0x5c], R50 ;  /* 0xffffa43202007986 */ /* 0x0003e8000c101506 */
[----:B------:R1:W-:Y:S04]  /*69c0*/  STG.E desc[UR6][R2.64+-0x58], R48 ;  /* 0xffffa83002007986 */ /* 0x0003e8000c101906 */
[----:B------:R1:W-:Y:S04]  /*69d0*/  STG.E desc[UR6][R2.64+-0x54], R46 ;  /* 0xffffac2e02007986 */ /* 0x0003e8000c101906 */
[----:B------:R1:W-:Y:S04]  /*69e0*/  STG.E.U8 desc[UR6][R2.64+-0x50], R44 ;  /* 0xffffb02c02007986 */ /* 0x0003e8000c101106 */
[----:B------:R1:W-:Y:S01]  /*69f0*/  STG.E.U16 desc[UR6][R2.64+-0x4e], R53 ;  /* 0xffffb23502007986 */ /* 0x0003e2000c101506 */
[----:B------:R-:W-:Y:S05]  /*6a00*/  @P0 BRA `(.L_x_309) ;  /* 0xfffffff800240947 */ /* 0x000fea000383ffff */
.L_x_308:
[----:B------:R-:W-:Y:S05]  /*6a10*/  BSYNC.RECONVERGENT B0 ;  /* 0x0000000000007941 */ /* 0x000fea0003800200 */
.L_x_307:
[----:B------:R-:W-:Y:S05]  /*6a20*/  @P1 EXIT ;  /* 0x000000000000194d */ /* 0x000fea0003800000 */
[----:B------:R-:W-:Y:S01]  /*6a30*/  IMAD R27, R0, 0x6c, R27 ;  /* 0x0000006c001b7824 */ /* 0x000fe200078e021b */
[----:B------:R-:W2:Y:S01]  /*6a40*/  S2R R28, SR_TID.X ;  /* 0x00000000001c7919 */ /* 0x000ea20000002100 */
[----:B------:R-:W2:Y:S03]  /*6a50*/  S2UR UR4, SR_CTAID.X ;  /* 0x00000000000479c3 */ /* 0x000ea60000002500 */
[----:B------:R-:W3:Y:S04]  /*6a60*/  LDL.U16 R26, [R27+0x42] ;  /* 0x000042001b1a7983 */ /* 0x000ee80000100400 */
[----:B------:R-:W4:Y:S01]  /*6a70*/  LDL.U16 R24, [R27+0x40] ;  /* 0x000040001b187983 */ /* 0x000f220000100400 */
[----:B-1----:R-:W2:Y:S03]  /*6a80*/  LDC R25, c[0x0][0x360] ;  /* 0x0000d800ff197b82 */ /* 0x002ea60000000800 */
[----:B------:R-:W4:Y:S04]  /*6a90*/  LDL.64 R20, [R27] ;  /* 0x000000001b147983 */ /* 0x000f280000100a00 */
[----:B------:R-:W4:Y:S01]  /*6aa0*/  LDL.64 R18, [R27+0x10] ;  /* 0x000010001b127983 */ /* 0x000f220000100a00 */
[----:B------:R-:W1:Y:S03]  /*6ab0*/  LDC.64 R22, c[0x0][0x3c0] ;  /* 0x0000f000ff167b82 */ /* 0x000e660000000a00 */
[----:B------:R-:W4:Y:S04]  /*6ac0*/  LDL.64 R16, [R27+0x20] ;  /* 0x000020001b107983 */ /* 0x000f280000100a00 */
[----:B------:R-:W4:Y:S04]  /*6ad0*/  LDL.64 R14, [R27+0x28] ;  /* 0x000028001b0e7983 */ /* 0x000f280000100a00 */
[----:B------:R-:W4:Y:S04]  /*6ae0*/  LDL.64 R12, [R27+0x30] ;  /* 0x000030001b0c7983 */ /* 0x000f280000100a00 */
[----:B------:R-:W4:Y:S04]  /*6af0*/  LDL.64 R10, [R27+0x38] ;  /* 0x000038001b0a7983 */ /* 0x000f280000100a00 */
[----:B------:R-:W4:Y:S04]  /*6b00*/  LDL.64 R8, [R27+0x48] ;  /* 0x000048001b087983 */ /* 0x000f280000100a00 */
[----:B------:R-:W4:Y:S04]  /*6b10*/  LDL.64 R6, [R27+0x50] ;  /* 0x000050001b067983 */ /* 0x000f280000100a00 */
[----:B0-----:R-:W4:Y:S04]  /*6b20*/  LDL.64 R4, [R27+0x58] ;  /* 0x000058001b047983 */ /* 0x001f280000100a00 */
[----:B------:R-:W4:Y:S04]  /*6b30*/  LDL.64 R2, [R27+0x60] ;  /* 0x000060001b027983 */ /* 0x000f280000100a00 */
[----:B------:R-:W4:Y:S04]  /*6b40*/  LDL R29, [R27+0x8] ;  /* 0x000008001b1d7983 */ /* 0x000f280000100800 */
[----:B------:R-:W4:Y:S04]  /*6b50*/  LDL.U16 R31, [R27+0xc] ;  /* 0x00000c001b1f7983 */ /* 0x000f280000100400 */
[----:B------:R-:W4:Y:S04]  /*6b60*/  LDL.U8 R33, [R27+0x18] ;  /* 0x000018001b217983 */ /* 0x000f280000100000 */
[----:B------:R-:W4:Y:S04]  /*6b70*/  LDL.U16 R35, [R27+0x1a] ;  /* 0x00001a001b237983 */ /* 0x000f280000100400 */
[----:B------:R-:W4:Y:S04]  /*6b80*/  LDL R37, [R27+0x1c] ;  /* 0x00001c001b257983 */ /* 0x000f280000100800 */
[----:B------:R-:W4:Y:S04]  /*6b90*/  LDL R39, [R27+0x44] ;  /* 0x000044001b277983 */ /* 0x000f280000100800 */
[----:B------:R-:W4:Y:S01]  /*6ba0*/  LDL R41, [R27+0x68] ;  /* 0x000068001b297983 */ /* 0x000f220000100800 */
[----:B--2---:R-:W-:-:S04]  /*6bb0*/  IMAD R25, R25, UR4, R28 ;  /* 0x0000000419197c24 */ /* 0x004fc8000f8e021c */
[----:B------:R-:W-:-:S04]  /*6bc0*/  IMAD R25, R25, 0xa, R0 ;  /* 0x0000000a19197824 */ /* 0x000fc800078e0200 */
[----:B-1----:R-:W-:Y:S01]  /*6bd0*/  IMAD.WIDE R22, R25, 0x6c, R22 ;  /* 0x0000006c19167825 */ /* 0x002fe200078e0216 */
[----:B---3--:R-:W-:-:S04]  /*6be0*/  PRMT R26, R26, 0x7710, RZ ;  /* 0x000077101a1a7816 */ /* 0x008fc800000000ff */
[----:B----4-:R-:W-:Y:S01]  /*6bf0*/  PRMT R24, R24, 0x5410, R26 ;  /* 0x0000541018187816 */ /* 0x010fe2000000001a */
[----:B------:R-:W-:Y:S04]  /*6c00*/  STG.E desc[UR6][R22.64], R20 ;  /* 0x0000001416007986 */ /* 0x000fe8000c101906 */
        /* <DEDUP_REMOVED lines=21> */
[----:B------:R-:W-:Y:S04]  /*6d60*/  STG.E.U16 desc[UR6][R22.64+0xc], R31 ;  /* 0x00000c1f16007986 */ /* 0x000fe8000c101506 */
[----:B------:R-:W-:Y:S04]  /*6d70*/  STG.E.U8 desc[UR6][R22.64+0x18], R33 ;  /* 0x0000182116007986 */ /* 0x000fe8000c101106 */
[----:B------:R-:W-:Y:S04]  /*6d80*/  STG.E.U16 desc[UR6][R22.64+0x1a], R35 ;  /* 0x00001a2316007986 */ /* 0x000fe8000c101506 */
[----:B------:R-:W-:Y:S04]  /*6d90*/  STG.E desc[UR6][R22.64+0x1c], R37 ;  /* 0x00001c2516007986 */ /* 0x000fe8000c101906 */
[----:B------:R-:W-:Y:S04]  /*6da0*/  STG.E desc[UR6][R22.64+0x44], R39 ;  /* 0x0000442716007986 */ /* 0x000fe8000c101906 */
[----:B------:R-:W-:Y:S01]  /*6db0*/  STG.E desc[UR6][R22.64+0x68], R41 ;  /* 0x0000682916007986 */ /* 0x000fe2000c101906 */
[----:B------:R-:W-:Y:S05]  /*6dc0*/  EXIT ;  /* 0x000000000000794d */ /* 0x000fea0003800000 */
        .weak           $__internal_2_$__cuda_sm3x_div_rn_noftz_f32_slowpath
        .type           $__internal_2_$__cuda_sm3x_div_rn_noftz_f32_slowpath,@function
        .size           $__internal_2_$__cuda_sm3x_div_rn_noftz_f32_slowpath,(.L_x_324 - $__internal_2_$__cuda_sm3x_div_rn_noftz_f32_slowpath)
$__internal_2_$__cuda_sm3x_div_rn_noftz_f32_slowpath:
[--C-:B------:R-:W-:Y:S01]  /*6dd0*/  SHF.R.U32.HI R5, RZ, 0x17, R9.reuse ;  /* 0x00000017ff057819 */ /* 0x100fe20000011609 */
[----:B------:R-:W-:Y:S01]  /*6de0*/  BSSY.RECONVERGENT B5, `(.L_x_310) ;  /* 0x0000064000057945 */ /* 0x000fe20003800200 */
[----:B------:R-:W-:Y:S02]  /*6df0*/  SHF.R.U32.HI R3, RZ, 0x17, R4 ;  /* 0x00000017ff037819 */ /* 0x000fe40000011604 */
[----:B------:R-:W-:Y:S01]  /*6e00*/  LOP3.LUT R14, R5, 0xff, RZ, 0xc0, !PT ;  /* 0x000000ff050e7812 */ /* 0x000fe200078ec0ff */
[----:B------:R-:W-:Y:S01]  /*6e10*/  IMAD.MOV.U32 R5, RZ, RZ, R9 ;  /* 0x000000ffff057224 */ /* 0x000fe200078e0009 */
[----:B------:R-:W-:-:S03]  /*6e20*/  LOP3.LUT R11, R3, 0xff, RZ, 0xc0, !PT ;  /* 0x000000ff030b7812 */ /* 0x000fc600078ec0ff */
[----:B------:R-:W-:Y:S02]  /*6e30*/  VIADD R10, R14, 0xffffffff ;  /* 0xffffffff0e0a7836 */ /* 0x000fe40000000000 */
[----:B------:R-:W-:-:S03]  /*6e40*/  VIADD R8, R11, 0xffffffff ;  /* 0xffffffff0b087836 */ /* 0x000fc60000000000 */
[----:B------:R-:W-:-:S04]  /*6e50*/  ISETP.GT.U32.AND P0, PT, R10, 0xfd, PT ;  /* 0x000000fd0a00780c */ /* 0x000fc80003f04070 */
[----:B------:R-:W-:-:S13]  /*6e60*/  ISETP.GT.U32.OR P0, PT, R8, 0xfd, P0 ;  /* 0x000000fd0800780c */ /* 0x000fda0000704470 */
[----:B------:R-:W-:Y:S01]  /*6e70*/  @!P0 IMAD.MOV.U32 R7, RZ, RZ, RZ ;  /* 0x000000ffff078224 */ /* 0x000fe200078e00ff */
[----:B------:R-:W-:Y:S06]  /*6e80*/  @!P0 BRA `(.L_x_311) ;  /* 0x0000000000608947 */ /* 0x000fec0003800000 */
[----:B------:R-:W-:Y:S01]  /*6e90*/  FSETP.GTU.FTZ.AND P0, PT, |R4|, +INF , PT ;  /* 0x7f8000000400780b */ /* 0x000fe20003f1c200 */
[----:B------:R-:W-:Y:S01]  /*6ea0*/  IMAD.MOV.U32 R3, RZ, RZ, R9 ;  /* 0x000000ffff037224 */ /* 0x000fe200078e0009 */
        /* <DEDUP_REMOVED lines=17> */
[----:B------:R-:W-:Y:S02]  /*6fc0*/  @P0 IMAD.MOV.U32 R7, RZ, RZ, RZ ;  /* 0x000000ffff070224 */ /* 0x000fe400078e00ff */
[----:B------:R-:W-:Y:S01]  /*6fd0*/  @!P0 FFMA R4, R4, 1.84467440737095516160e+19, RZ ;  /* 0x5f80000004048823 */ /* 0x000fe200000000ff */
[----:B------:R-:W-:Y:S02]  /*6fe0*/  @!P0 IMAD.MOV.U32 R7, RZ, RZ, -0x40 ;  /* 0xffffffc0ff078424 */ /* 0x000fe400078e00ff */
[----:B------:R-:W-:Y:S02]  /*6ff0*/  @!P2 FFMA R5, R3, 1.84467440737095516160e+19, RZ ;  /* 0x5f8000000305a823 */ /* 0x000fe400000000ff */
[----:B------:R-:W-:-:S07]  /*7000*/  @!P2 VIADD R7, R7, 0x40 ;  /* 0x000000400707a836 */ /* 0x000fce0000000000 */
.L_x_311:
[----:B------:R-:W-:Y:S01]  /*7010*/  LEA R8, R14, 0xc0800000, 0x17 ;  /* 0xc08000000e087811 */ /* 0x000fe200078eb8ff */
[----:B------:R-:W-:Y:S04]  /*7020*/  BSSY.RECONVERGENT B6, `(.L_x_316) ;  /* 0x0000036000067945 */ /* 0x000fe80003800200 */
[----:B------:R-:W-:Y:S02]  /*7030*/  IMAD.IADD R8, R5, 0x1, -R8 ;  /* 0x0000000105087824 */ /* 0x000fe400078e0a08 */
[----:B------:R-:W-:Y:S02]  /*7040*/  VIADD R5, R11, 0xffffff81 ;  /* 0xffffff810b057836 */ /* 0x000fe40000000000 */
[----:B------:R-:W0:Y:S01]  /*7050*/  MUFU.RCP R9, R8 ;  /* 0x0000000800097308 */ /* 0x000e220000001000 */
[----:B------:R-:W-:Y:S01]  /*7060*/  FADD.FTZ R10, -R8, -RZ ;  /* 0x800000ff080a7221 */ /* 0x000fe20000010100 */
[----:B------:R-:W-:-:S03]  /*7070*/  IMAD R3, R5, -0x800000, R4 ;  /* 0xff80000005037824 */ /* 0x000fc600078e0204 */
[----:B0-----:R-:W-:-:S04]  /*7080*/  FFMA R12, R9, R10, 1 ;  /* 0x3f800000090c7423 */ /* 0x001fc8000000000a */
[----:B------:R-:W-:-:S04]  /*7090*/  FFMA R11, R9, R12, R9 ;  /* 0x0000000c090b7223 */ /* 0x000fc80000000009 */
[----:B------:R-:W-:-:S04]  /*70a0*/  FFMA R4, R3, R11, RZ ;  /* 0x0000000b03047223 */ /* 0x000fc800000000ff */
[----:B------:R-:W-:-:S04]  /*70b0*/  FFMA R9, R10, R4, R3 ;  /* 0x000000040a097223 */ /* 0x000fc80000000003 */
[----:B------:R-:W-:Y:S01]  /*70c0*/  FFMA R12, R11, R9, R4 ;  /* 0x000000090b0c7223 */ /* 0x000fe20000000004 */
[----:B------:R-:W-:-:S03]  /*70d0*/  IADD3 R4, PT, PT, R5, 0x7f, -R14 ;  /* 0x0000007f05047810 */ /* 0x000fc60007ffe80e */
[----:B------:R-:W-:Y:S02]  /*70e0*/  FFMA R13, R10, R12, R3 ;  /* 0x0000000c0a0d7223 */ /* 0x000fe40000000003 */
[----:B------:R-:W-:Y:S02]  /*70f0*/  IMAD.IADD R4, R4, 0x1, R7 ;  /* 0x0000000104047824 */ /* 0x000fe400078e0207 */
        /* <DEDUP_REMOVED lines=14> */
[-CC-:B------:R-:W-:Y:S01]  /*71e0*/  FFMA.RZ R3, R11, R13.reuse, R12.reuse ;  /* 0x0000000d0b037223 */ /* 0x180fe2000000c00c */
[----:B------:R-:W-:Y:S02]  /*71f0*/  VIADD R8, R7, 0x20 ;  /* 0x0000002007087836 */ /* 0x000fe40000000000 */
[-CC-:B------:R-:W-:Y:S01]  /*7200*/  FFMA.RM R4, R11, R13.reuse, R12.reuse ;  /* 0x0000000d0b047223 */ /* 0x180fe2000000400c */
[----:B------:R-:W-:Y:S02]  /*7210*/  ISETP.NE.AND P3, PT, R7, RZ, PT ;  /* 0x000000ff0700720c */ /* 0x000fe40003f65270 */
[----:B------:R-:W-:Y:S01]  /*7220*/  LOP3.LUT R5, R3, 0x7fffff, RZ, 0xc0, !PT ;  /* 0x007fffff03057812 */ /* 0x000fe200078ec0ff */
[----:B------:R-:W-:Y:S01]  /*7230*/  FFMA.RP R3, R11, R13, R12 ;  /* 0x0000000d0b037223 */ /* 0x000fe2000000800c */
[----:B------:R-:W-:Y:S01]  /*7240*/  ISETP.NE.AND P2, PT, R7, RZ, PT ;  /* 0x000000ff0700720c */ /* 0x000fe20003f45270 */
        /* <DEDUP_REMOVED lines=15> */
.L_x_318:
[----:B------:R-:W-:-:S04]  /*7340*/  LOP3.LUT R9, R9, 0x80000000, RZ, 0xc0, !PT ;  /* 0x8000000009097812 */ /* 0x000fc800078ec0ff */
[----:B------:R-:W-:Y:S01]  /*7350*/  LOP3.LUT R9, R9, 0x7f800000, RZ, 0xfc, !PT ;  /* 0x7f80000009097812 */ /* 0x000fe200078efcff */
[----:B------:R-:W-:Y:S06]  /*7360*/  BRA `(.L_x_319) ;  /* 0x0000000000047947 */ /* 0x000fec0003800000 */
.L_x_317:
[----:B------:R-:W-:-:S07]  /*7370*/  IMAD R9, R4, 0x800000, R9 ;  /* 0x0080000004097824 */ /* 0x000fce00078e0209 */
.L_x_319:
[----:B------:R-:W-:Y:S05]  /*7380*/  BSYNC.RECONVERGENT B6 ;  /* 0x0000000000067941 */ /* 0x000fea0003800200 */
.L_x_316:
[----:B------:R-:W-:Y:S05]  /*7390*/  BRA `(.L_x_320) ;  /* 0x0000000000207947 */ /* 0x000fea0003800000 */
.L_x_315:
[----:B------:R-:W-:-:S04]  /*73a0*/  LOP3.LUT R4, R5, 0x80000000, R4, 0x48, !PT ;  /* 0x8000000005047812 */ /* 0x000fc800078e4804 */
[----:B------:R-:W-:Y:S01]  /*73b0*/  LOP3.LUT R9, R4, 0x7f800000, RZ, 0xfc, !PT ;  /* 0x7f80000004097812 */ /* 0x000fe200078efcff */
[----:B------:R-:W-:Y:S06]  /*73c0*/  BRA `(.L_x_320) ;  /* 0x0000000000147947 */ /* 0x000fec0003800000 */
.L_x_314:
[----:B------:R-:W-:Y:S01]  /*73d0*/  LOP3.LUT R9, R5, 0x80000000, R4, 0x48, !PT ;  /* 0x8000000005097812 */ /* 0x000fe200078e4804 */
[----:B------:R-:W-:Y:S06]  /*73e0*/  BRA `(.L_x_320) ;  /* 0x00000000000c7947 */ /* 0x000fec0003800000 */
.L_x_313:
[----:B------:R-:W0:Y:S01]  /*73f0*/  MUFU.RSQ R9, -QNAN ;  /* 0xffc0000000097908 */ /* 0x000e220000001400 */
[----:B------:R-:W-:Y:S05]  /*7400*/  BRA `(.L_x_320) ;  /* 0x0000000000047947 */ /* 0x000fea0003800000 */
.L_x_312:
[----:B------:R-:W-:-:S07]  /*7410*/  FADD.FTZ R9, R4, R3 ;  /* 0x0000000304097221 */ /* 0x000fce0000010000 */
.L_x_320:
[----:B------:R-:W-:Y:S05]  /*7420*/  BSYNC.RECONVERGENT B5 ;  /* 0x0000000000057941 */ /* 0x000fea0003800200 */
.L_x_310:
[----:B------:R-:W-:-:S04]  /*7430*/  IMAD.MOV.U32 R7, RZ, RZ, 0x0 ;  /* 0x00000000ff077424 */ /* 0x000fc800078e00ff */
[----:B0-----:R-:W-:Y:S05]  /*7440*/  RET.REL.NODEC R6 `(_Z21seed_and_align_kernelPKcPKiS2_S0_S2_S2_PK14MinimizerIndexiiP16ProteinAlignmentPjf) ;  /* 0xffffff8806ec7950 */ /* 0x001fea0003c3ffff */
.L_x_321:
        /* <DEDUP_REMOVED lines=11> */
.L_x_324:


//--------------------- .nv.shared._ZN3cub18CUB_300001_SM_10006detail11EmptyKernelIvEEvv --------------------------
	.section	.nv.shared._ZN3cub18CUB_300001_SM_10006detail11EmptyKernelIvEEvv,"aw",@nobits
	.sectionflags	@""
	.align	16
	.zero		1024


//--------------------- .nv.shared.reserved.0     --------------------------
	.section	.nv.shared.reserved.0,"aw",@nobits
	.weak		__nv_reservedSMEM_offset_0_alias
	.size		__nv_reservedSMEM_offset_0_alias, 0, 64
	.other		__nv_reservedSMEM_offset_0_alias,@"STO_CUDA_RESERVED_SHARED STV_DEFAULT"
__nv_reservedSMEM_offset_0_alias:
	.zero		0
	.zero		64


//--------------------- .nv.global                --------------------------
	.section	.nv.global,"aw",@nobits
.nv.global:
	.type		_ZN34_INTERNAL_54f7e4ad_4_k_cu_AA_TABLE6thrust24THRUST_300001_SM_1000_NS12placeholders2_5E,@object
	.size		_ZN34_INTERNAL_54f7e4ad_4_k_cu_AA_TABLE6thrust24THRUST_300001_SM_1000_NS12placeholders2_5E,(_ZN34_INTERNAL_54f7e4ad_4_k_cu_AA_TABLE4cuda3std3__45__cpo6cbeginE - _ZN34_INTERNAL_54f7e4ad_4_k_cu_AA_TABLE6thrust24THRUST_300001_SM_1000_NS12placeholders2_5E)
_ZN34_INTERNAL_54f7e4ad_4_k_cu_AA_TABLE6thrust24THRUST_300001_SM_1000_NS12placeholders2_5E:
	.zero		1
	.type		_ZN34_INTERNAL_54f7e4ad_4_k_cu_AA_TABLE4cuda3std3__45__cpo6cbeginE,@object
	.size		_ZN34_INTERNAL_54f7e4ad_4_k_cu_AA_TABLE4cuda3std3__45__cpo6cbeginE,(_ZN34_INTERNAL_54f7e4ad_4_k_cu_AA_TABLE4cuda3std6ranges3__45__cpo6cbeginE - _ZN34_INTERNAL_54f7e4ad_4_k_cu_AA_TABLE4cuda3std3__45__cpo6cbeginE)
_ZN34_INTERNAL_54f7e4ad_4_k_cu_AA_TABLE4cuda3std3__45__cpo6cbeginE:
	.zero		1
	.type		_ZN34_INTERNAL_54f7e4ad_4_k_cu_AA_TABLE4cuda3std6ranges3__45__cpo6cbeginE,@object
	.size		_ZN34_INTERNAL_54f7e4ad_4_k_cu_AA_TABLE4cuda3std6ranges3__45__cpo6cbeginE,(_ZN34_INTERNAL_54f7e4ad_4_k_cu_AA_TABLE4cuda3std3__48in_placeE - _ZN34_INTERNAL_54f7e4ad_4_k_cu_AA_TABLE4cuda3std6ranges3__45__cpo6cbeginE)
_ZN34_INTERNAL_54f7e4ad_4_k_cu_AA_TABLE4cuda3std6ranges3__45__cpo6cbeginE:
	.zero		1
	.type		_ZN34_INTERNAL_54f7e4ad_4_k_cu_AA_TABLE4cuda3std3__48in_placeE,@object
	.size		_ZN34_INTERNAL_54f7e4ad_4_k_cu_AA_TABLE4cuda3std3__48in_placeE,(_ZN34_INTERNAL_54f7e4ad_4_k_cu_AA_TABLE4cuda3std6ranges3__45__cpo4sizeE - _ZN34_INTERNAL_54f7e4ad_4_k_cu_AA_TABLE4cuda3std3__48in_placeE)
_ZN34_INTERNAL_54f7e4ad_4_k_cu_AA_TABLE4cuda3std3__48in_placeE:
	.zero		1
	.type		_ZN34_INTERNAL_54f7e4ad_4_k_cu_AA_TABLE4cuda3std6ranges3__45__cpo4sizeE,@object
	.size		_ZN34_INTERNAL_54f7e4ad_4_k_cu_AA_TABLE4cuda3std6ranges3__45__cpo4sizeE,(_ZN34_INTERNAL_54f7e4ad_4_k_cu_AA_TABLE6thrust24THRUST_300001_SM_1000_NS12placeholders2_9E - _ZN34_INTERNAL_54f7e4ad_4_k_cu_AA_TABLE4cuda3std6ranges3__45__cpo4sizeE)
_ZN34_INTERNAL_54f7e4ad_4_k_cu_AA_TABLE4cuda3std6ranges3__45__cpo4sizeE:
	.zero		1
	.type		_ZN34_INTERNAL_54f7e4ad_4_k_cu_AA_TABLE6thrust24THRUST_300001_SM_1000_NS12placeholders2_9E,@object
	.size		_ZN34_INTERNAL_54f7e4ad_4_k_cu_AA_TABLE6thrust24THRUST_300001_SM_1000_NS12placeholders2_9E,(_ZN34_INTERNAL_54f7e4ad_4_k_cu_AA_TABLE4cuda3std3__45__cpo7crbeginE - _ZN34_INTERNAL_54f7e4ad_4_k_cu_AA_TABLE6thrust24THRUST_300001_SM_1000_NS12placeholders2_9E)
_ZN34_INTERNAL_54f7e4ad_4_k_cu_AA_TABLE6thrust24THRUST_300001_SM_1000_NS12placeholders2_9E:
	.zero		1
	.type		_ZN34_INTERNAL_54f7e4ad_4_k_cu_AA_TABLE4cuda3std3__45__cpo7crbeginE,@object
	.size		_ZN34_INTERNAL_54f7e4ad_4_k_cu_AA_TABLE4cuda3std3__45__cpo7crbeginE,(_ZN34_INTERNAL_54f7e4ad_4_k_cu_AA_TABLE4cuda3std6ranges3__45__cpo4nextE - _ZN34_INTERNAL_54f7e4ad_4_k_cu_AA_TABLE4cuda3std3__45__cpo7crbeginE)
_ZN34_INTERNAL_54f7e4ad_4_k_cu_AA_TABLE4cuda3std3__45__cpo7crbeginE:
	.zero		1
	.type		_ZN34_INTERNAL_54f7e4ad_4_k_cu_AA_TABLE4cuda3std6ranges3__45__cpo4nextE,@object
	.size		_ZN34_INTERNAL_54f7e4ad_4_k_cu_AA_TABLE4cuda3std6ranges3__45__cpo4nextE,(_ZN34_INTERNAL_54f7e4ad_4_k_cu_AA_TABLE4cuda3std6ranges3__45__cpo4swapE - _ZN34_INTERNAL_54f7e4ad_4_k_cu_AA_TABLE4cuda3std6ranges3__45__cpo4nextE)
_ZN34_INTERNAL_54f7e4ad_4_k_cu_AA_TABLE4cuda3std6ranges3__45__cpo4nextE:
	.zero		1
	.type		_ZN34_INTERNAL_54f7e4ad_4_k_cu_AA_TABLE4cuda3std6ranges3__45__cpo4swapE,@object
	.size		_ZN34_INTERNAL_54f7e4ad_4_k_cu_AA_TABLE4cuda3std6ranges3__45__cpo4swapE,(_ZN34_INTERNAL_54f7e4ad_4_k_cu_AA_TABLE6thrust24THRUST_300001_SM_1000_NS12placeholders2_1E - _ZN34_INTERNAL_54f7e4ad_4_k_cu_AA_TABLE4cuda3std6ranges3__45__cpo4swapE)
_ZN34_INTERNAL_54f7e4ad_4_k_cu_AA_TABLE4cuda3std6ranges3__45__cpo4swapE:
	.zero		1
	.type		_ZN34_INTERNAL_54f7e4ad_4_k_cu_AA_TABLE6thrust24THRUST_300001_SM_1000_NS12placeholders2_1E,@object
	.size		_ZN34_INTERNAL_54f7e4ad_4_k_cu_AA_TABLE6thrust24THRUST_300001_SM_1000_NS12placeholders2_1E,(_ZN34_INTERNAL_54f7e4ad_4_k_cu_AA_TABLE6thrust24THRUST_300001_SM_1000_NS12placeholders2_3E - _ZN34_INTERNAL_54f7e4ad_4_k_cu_AA_TABLE6thrust24THRUST_300001_SM_1000_NS12placeholders2_1E)
_ZN34_INTERNAL_54f7e4ad_4_k_cu_AA_TABLE6thrust24THRUST_300001_SM_1000_NS12placeholders2_1E:
	.zero		1
	.type		_ZN34_INTERNAL_54f7e4ad_4_k_cu_AA_TABLE6thrust24THRUST_300001_SM_1000_NS12placeholders2_3E,@object
	.size		_ZN34_INTERNAL_54f7e4ad_4_k_cu_AA_TABLE6thrust24THRUST_300001_SM_1000_NS12placeholders2_3E,(_ZN34_INTERNAL_54f7e4ad_4_k_cu_AA_TABLE4cuda3std3__45__cpo5beginE - _ZN34_INTERNAL_54f7e4ad_4_k_cu_AA_TABLE6thrust24THRUST_300001_SM_1000_NS12placeholders2_3E)
_ZN34_INTERNAL_54f7e4ad_4_k_cu_AA_TABLE6thrust24THRUST_300001_SM_1000_NS12placeholders2_3E:
	.zero		1
	.type		_ZN34_INTERNAL_54f7e4ad_4_k_cu_AA_TABLE4cuda3std3__45__cpo5beginE,@object
	.size		_ZN34_INTERNAL_54f7e4ad_4_k_cu_AA_TABLE4cuda3std3__45__cpo5beginE,(_ZN34_INTERNAL_54f7e4ad_4_k_cu_AA_TABLE4cuda3std6ranges3__45__cpo5beginE - _ZN34_INTERNAL_54f7e4ad_4_k_cu_AA_TABLE4cuda3std3__45__cpo5beginE)
_ZN34_INTERNAL_54f7e4ad_4_k_cu_AA_TABLE4cuda3std3__45__cpo5beginE:
	.zero		1
	.type		_ZN34_INTERNAL_54f7e4ad_4_k_cu_AA_TABLE4cuda3std6ranges3__45__cpo5beginE,@object
	.size		_ZN34_INTERNAL_54f7e4ad_4_k_cu_AA_TABLE4cuda3std6ranges3__45__cpo5beginE,(_ZN34_INTERNAL_54f7e4ad_4_k_cu_AA_TABLE4cuda3std3__436_GLOBAL__N__54f7e4ad_4_k_cu_AA_TABLE6ignoreE - _ZN34_INTERNAL_54f7e4ad_4_k_cu_AA_TABLE4cuda3std6ranges3__45__cpo5beginE)
_ZN34_INTERNAL_54f7e4ad_4_k_cu_AA_TABLE4cuda3std6ranges3__45__cpo5beginE:
	.zero		1
	.type		_ZN34_INTERNAL_54f7e4ad_4_k_cu_AA_TABLE4cuda3std3__436_GLOBAL__N__54f7e4ad_4_k_cu_AA_TABLE6ignoreE,@object
	.size		_ZN34_INTERNAL_54f7e4ad_4_k_cu_AA_TABLE4cuda3std3__436_GLOBAL__N__54f7e4ad_4_k_cu_AA_TABLE6ignoreE,(_ZN34_INTERNAL_54f7e4ad_4_k_cu_AA_TABLE4cuda3std6ranges3__45__cpo4dataE - _ZN34_INTERNAL_54f7e4ad_4_k_cu_AA_TABLE4cuda3std3__436_GLOBAL__N__54f7e4ad_4_k_cu_AA_TABLE6ignoreE)
_ZN34_INTERNAL_54f7e4ad_4_k_cu_AA_TABLE4cuda3std3__436_GLOBAL__N__54f7e4ad_4_k_cu_AA_TABLE6ignoreE:
	.zero		1
	.type		_ZN34_INTERNAL_54f7e4ad_4_k_cu_AA_TABLE4cuda3std6ranges3__45__cpo4dataE,@object
	.size		_ZN34_INTERNAL_54f7e4ad_4_k_cu_AA_TABLE4cuda3std6ranges3__45__cpo4dataE,(_ZN34_INTERNAL_54f7e4ad_4_k_cu_AA_TABLE6thrust24THRUST_300001_SM_1000_NS12placeholders2_7E - _ZN34_INTERNAL_54f7e4ad_4_k_cu_AA_TABLE4cuda3std6ranges3__45__cpo4dataE)
_ZN34_INTERNAL_54f7e4ad_4_k_cu_AA_TABLE4cuda3std6ranges3__45__cpo4dataE:
	.zero		1
	.type		_ZN34_INTERNAL_54f7e4ad_4_k_cu_AA_TABLE6thrust24THRUST_300001_SM_1000_NS12placeholders2_7E,@object
	.size		_ZN34_INTERNAL_54f7e4ad_4_k_cu_AA_TABLE6thrust24THRUST_300001_SM_1000_NS12placeholders2_7E,(_ZN34_INTERNAL_54f7e4ad_4_k_cu_AA_TABLE4cuda3std3__45__cpo6rbeginE - _ZN34_INTERNAL_54f7e4ad_4_k_cu_AA_TABLE6thrust24THRUST_300001_SM_1000_NS12placeholders2_7E)
_ZN34_INTERNAL_54f7e4ad_4_k_cu_AA_TABLE6thrust24THRUST_300001_SM_1000_NS12placeholders2_7E:
	.zero		1
	.type		_ZN34_INTERNAL_54f7e4ad_4_k_cu_AA_TABLE4cuda3std3__45__cpo6rbeginE,@object
	.size		_ZN34_INTERNAL_54f7e4ad_4_k_cu_AA_TABLE4cuda3std3__45__cpo6rbeginE,(_ZN34_INTERNAL_54f7e4ad_4_k_cu_AA_TABLE4cuda3std6ranges3__45__cpo7advanceE - _ZN34_INTERNAL_54f7e4ad_4_k_cu_AA_TABLE4cuda3std3__45__cpo6rbeginE)
_ZN34_INTERNAL_54f7e4ad_4_k_cu_AA_TABLE4cuda3std3__45__cpo6rbeginE:
	.zero		1
	.type		_ZN34_INTERNAL_54f7e4ad_4_k_cu_AA_TABLE4cuda3std6ranges3__45__cpo7advanceE,@object
	.size		_ZN34_INTERNAL_54f7e4ad_4_k_cu_AA_TABLE4cuda3std6ranges3__45__cpo7advanceE,(_ZN34_INTERNAL_54f7e4ad_4_k_cu_AA_TABLE4cuda3std3__47nulloptE - _ZN34_INTERNAL_54f7e4ad_4_k_cu_AA_TABLE4cuda3std6ranges3__45__cpo7advanceE)
_ZN34_INTERNAL_54f7e4ad_4_k_cu_AA_TABLE4cuda3std6ranges3__45__cpo7advanceE:
	.zero		1
	.type		_ZN34_INTERNAL_54f7e4ad_4_k_cu_AA_TABLE4cuda3std3__47nulloptE,@object
	.size		_ZN34_INTERNAL_54f7e4ad_4_k_cu_AA_TABLE4cuda3std3__47nulloptE,(_ZN34_INTERNAL_54f7e4ad_4_k_cu_AA_TABLE4cuda3std6ranges3__45__cpo8distanceE - _ZN34_INTERNAL_54f7e4ad_4_k_cu_AA_TABLE4cuda3std3__47nulloptE)
_ZN34_INTERNAL_54f7e4ad_4_k_cu_AA_TABLE4cuda3std3__47nulloptE:
	.zero		1
	.type		_ZN34_INTERNAL_54f7e4ad_4_k_cu_AA_TABLE4cuda3std6ranges3__45__cpo8distanceE,@object
	.size		_ZN34_INTERNAL_54f7e4ad_4_k_cu_AA_TABLE4cuda3std6ranges3__45__cpo8distanceE,(_ZN34_INTERNAL_54f7e4ad_4_k_cu_AA_TABLE6thrust24THRUST_300001_SM_1000_NS12placeholders2_6E - _ZN34_INTERNAL_54f7e4ad_4_k_cu_AA_TABLE4cuda3std6ranges3__45__cpo8distanceE)
_ZN34_INTERNAL_54f7e4ad_4_k_cu_AA_TABLE4cuda3std6ranges3__45__cpo8distanceE:
	.zero		1
	.type		_ZN34_INTERNAL_54f7e4ad_4_k_cu_AA_TABLE6thrust24THRUST_300001_SM_1000_NS12placeholders2_6E,@object
	.size		_ZN34_INTERNAL_54f7e4ad_4_k_cu_AA_TABLE6thrust24THRUST_300001_SM_1000_NS12placeholders2_6E,(_ZN34_INTERNAL_54f7e4ad_4_k_cu_AA_TABLE4cuda3std3__45__cpo4cendE - _ZN34_INTERNAL_54f7e4ad_4_k_cu_AA_TABLE6thrust24THRUST_300001_SM_1000_NS12placeholders2_6E)
_ZN34_INTERNAL_54f7e4ad_4_k_cu_AA_TABLE6thrust24THRUST_300001_SM_1000_NS12placeholders2_6E:
	.zero		1
	.type		_ZN34_INTERNAL_54f7e4ad_4_k_cu_AA_TABLE4cuda3std3__45__cpo4cendE,@object
	.size		_ZN34_INTERNAL_54f7e4ad_4_k_cu_AA_TABLE4cuda3std3__45__cpo4cendE,(_ZN34_INTERNAL_54f7e4ad_4_k_cu_AA_TABLE4cuda3std6ranges3__45__cpo4cendE - _ZN34_INTERNAL_54f7e4ad_4_k_cu_AA_TABLE4cuda3std3__45__cpo4cendE)
_ZN34_INTERNAL_54f7e4ad_4_k_cu_AA_TABLE4cuda3std3__45__cpo4cendE:
	.zero		1
	.type		_ZN34_INTERNAL_54f7e4ad_4_k_cu_AA_TABLE4cuda3std6ranges3__45__cpo4cendE,@object
	.size		_ZN34_INTERNAL_54f7e4ad_4_k_cu_AA_TABLE4cuda3std6ranges3__45__cpo4cendE,(_ZN34_INTERNAL_54f7e4ad_4_k_cu_AA_TABLE4cuda3std3__420unreachable_sentinelE - _ZN34_INTERNAL_54f7e4ad_4_k_cu_AA_TABLE4cuda3std6ranges3__45__cpo4cendE)
_ZN34_INTERNAL_54f7e4ad_4_k_cu_AA_TABLE4cuda3std6ranges3__45__cpo4cendE:
	.zero		1
	.type		_ZN34_INTERNAL_54f7e4ad_4_k_cu_AA_TABLE4cuda3std3__420unreachable_sentinelE,@object
	.size		_ZN34_INTERNAL_54f7e4ad_4_k_cu_AA_TABLE4cuda3std3__420unreachable_sentinelE,(_ZN34_INTERNAL_54f7e4ad_4_k_cu_AA_TABLE4cuda3std6ranges3__45__cpo5ssizeE - _ZN34_INTERNAL_54f7e4ad_4_k_cu_AA_TABLE4cuda3std3__420unreachable_sentinelE)
_ZN34_INTERNAL_54f7e4ad_4_k_cu_AA_TABLE4cuda3std3__420unreachable_sentinelE:
	.zero		1
	.type		_ZN34_INTERNAL_54f7e4ad_4_k_cu_AA_TABLE4cuda3std6ranges3__45__cpo5ssizeE,@object
	.size		_ZN34_INTERNAL_54f7e4ad_4_k_cu_AA_TABLE4cuda3std6ranges3__45__cpo5ssizeE,(_ZN34_INTERNAL_54f7e4ad_4_k_cu_AA_TABLE6thrust24THRUST_300001_SM_1000_NS12placeholders3_10E - _ZN34_INTERNAL_54f7e4ad_4_k_cu_AA_TABLE4cuda3std6ranges3__45__cpo5ssizeE)
_ZN34_INTERNAL_54f7e4ad_4_k_cu_AA_TABLE4cuda3std6ranges3__45__cpo5ssizeE:
	.zero		1
	.type		_ZN34_INTERNAL_54f7e4ad_4_k_cu_AA_TABLE6thrust24THRUST_300001_SM_1000_NS12placeholders3_10E,@object
	.size		_ZN34_INTERNAL_54f7e4ad_4_k_cu_AA_TABLE6thrust24THRUST_300001_SM_1000_NS12placeholders3_10E,(_ZN34_INTERNAL_54f7e4ad_4_k_cu_AA_TABLE4cuda3std3__45__cpo5crendE - _ZN34_INTERNAL_54f7e4ad_4_k_cu_AA_TABLE6thrust24THRUST_300001_SM_1000_NS12placeholders3_10E)
_ZN34_INTERNAL_54f7e4ad_4_k_cu_AA_TABLE6thrust24THRUST_300001_SM_1000_NS12placeholders3_10E:
	.zero		1
	.type		_ZN34_INTERNAL_54f7e4ad_4_k_cu_AA_TABLE4cuda3std3__45__cpo5crendE,@object
	.size		_ZN34_INTERNAL_54f7e4ad_4_k_cu_AA_TABLE4cuda3std3__45__cpo5crendE,(_ZN34_INTERNAL_54f7e4ad_4_k_cu_AA_TABLE4cuda3std6ranges3__45__cpo4prevE - _ZN34_INTERNAL_54f7e4ad_4_k_cu_AA_TABLE4cuda3std3__45__cpo5crendE)
_ZN34_INTERNAL_54f7e4ad_4_k_cu_AA_TABLE4cuda3std3__45__cpo5crendE:
	.zero		1
	.type		_ZN34_INTERNAL_54f7e4ad_4_k_cu_AA_TABLE4cuda3std6ranges3__45__cpo4prevE,@object
	.size		_ZN34_INTERNAL_54f7e4ad_4_k_cu_AA_TABLE4cuda3std6ranges3__45__cpo4prevE,(_ZN34_INTERNAL_54f7e4ad_4_k_cu_AA_TABLE4cuda3std6ranges3__45__cpo9iter_moveE - _ZN34_INTERNAL_54f7e4ad_4_k_cu_AA_TABLE4cuda3std6ranges3__45__cpo4prevE)
_ZN34_INTERNAL_54f7e4ad_4_k_cu_AA_TABLE4cuda3std6ranges3__45__cpo4prevE:
	.zero		1
	.type		_ZN34_INTERNAL_54f7e4ad_4_k_cu_AA_TABLE4cuda3std6ranges3__45__cpo9iter_moveE,@object
	.size		_ZN34_INTERNAL_54f7e4ad_4_k_cu_AA_TABLE4cuda3std6ranges3__45__cpo9iter_moveE,(_ZN34_INTERNAL_54f7e4ad_4_k_cu_AA_TABLE6thrust24THRUST_300001_SM_1000_NS12placeholders2_2E - _ZN34_INTERNAL_54f7e4ad_4_k_cu_AA_TABLE4cuda3std6ranges3__45__cpo9iter_moveE)
_ZN34_INTERNAL_54f7e4ad_4_k_cu_AA_TABLE4cuda3std6ranges3__45__cpo9iter_moveE:
	.zero		1
	.type		_ZN34_INTERNAL_54f7e4ad_4_k_cu_AA_TABLE6thrust24THRUST_300001_SM_1000_NS12placeholders2_2E,@object
	.size		_ZN34_INTERNAL_54f7e4ad_4_k_cu_AA_TABLE6thrust24THRUST_300001_SM_1000_NS12placeholders2_2E,(_ZN34_INTERNAL_54f7e4ad_4_k_cu_AA_TABLE6thrust24THRUST_300001_SM_1000_NS12placeholders2_4E - _ZN34_INTERNAL_54f7e4ad_4_k_cu_AA_TABLE6thrust24THRUST_300001_SM_1000_NS12placeholders2_2E)
_ZN34_INTERNAL_54f7e4ad_4_k_cu_AA_TABLE6thrust24THRUST_300001_SM_1000_NS12placeholders2_2E:
	.zero		1
	.type		_ZN34_INTERNAL_54f7e4ad_4_k_cu_AA_TABLE6thrust24THRUST_300001_SM_1000_NS12placeholders2_4E,@object
	.size		_ZN34_INTERNAL_54f7e4ad_4_k_cu_AA_TABLE6thrust24THRUST_300001_SM_1000_NS12placeholders2_4E,(_ZN34_INTERNAL_54f7e4ad_4_k_cu_AA_TABLE4cuda3std3__45__cpo3endE - _ZN34_INTERNAL_54f7e4ad_4_k_cu_AA_TABLE6thrust24THRUST_300001_SM_1000_NS12placeholders2_4E)
_ZN34_INTERNAL_54f7e4ad_4_k_cu_AA_TABLE6thrust24THRUST_300001_SM_1000_NS12placeholders2_4E:
	.zero		1
	.type		_ZN34_INTERNAL_54f7e4ad_4_k_cu_AA_TABLE4cuda3std3__45__cpo3endE,@object
	.size		_ZN34_INTERNAL_54f7e4ad_4_k_cu_AA_TABLE4cuda3std3__45__cpo3endE,(_ZN34_INTERNAL_54f7e4ad_4_k_cu_AA_TABLE4cuda3std6ranges3__45__cpo3endE - _ZN34_INTERNAL_54f7e4ad_4_k_cu_AA_TABLE4cuda3std3__45__cpo3endE)
_ZN34_INTERNAL_54f7e4ad_4_k_cu_AA_TABLE4cuda3std3__45__cpo3endE:
	.zero		1
	.type		_ZN34_INTERNAL_54f7e4ad_4_k_cu_AA_TABLE4cuda3std6ranges3__45__cpo3endE,@object
	.size		_ZN34_INTERNAL_54f7e4ad_4_k_cu_AA_TABLE4cuda3std6ranges3__45__cpo3endE,(_ZN34_INTERNAL_54f7e4ad_4_k_cu_AA_TABLE4cuda3std3__419piecewise_constructE - _ZN34_INTERNAL_54f7e4ad_4_k_cu_AA_TABLE4cuda3std6ranges3__45__cpo3endE)
_ZN34_INTERNAL_54f7e4ad_4_k_cu_AA_TABLE4cuda3std6ranges3__45__cpo3endE:
	.zero		1
	.type		_ZN34_INTERNAL_54f7e4ad_4_k_cu_AA_TABLE4cuda3std3__419piecewise_constructE,@object
	.size		_ZN34_INTERNAL_54f7e4ad_4_k_cu_AA_TABLE4cuda3std3__419piecewise_constructE,(_ZN34_INTERNAL_54f7e4ad_4_k_cu_AA_TABLE4cuda3std6ranges3__45__cpo5cdataE - _ZN34_INTERNAL_54f7e4ad_4_k_cu_AA_TABLE4cuda3std3__419piecewise_constructE)
_ZN34_INTERNAL_54f7e4ad_4_k_cu_AA_TABLE4cuda3std3__419piecewise_constructE:
	.zero		1
	.type		_ZN34_INTERNAL_54f7e4ad_4_k_cu_AA_TABLE4cuda3std6ranges3__45__cpo5cdataE,@object
	.size		_ZN34_INTERNAL_54f7e4ad_4_k_cu_AA_TABLE4cuda3std6ranges3__45__cpo5cdataE,(_ZN34_INTERNAL_54f7e4ad_4_k_cu_AA_TABLE6thrust24THRUST_300001_SM_1000_NS12placeholders2_8E - _ZN34_INTERNAL_54f7e4ad_4_k_cu_AA_TABLE4cuda3std6ranges3__45__cpo5cdataE)
_ZN34_INTERNAL_54f7e4ad_4_k_cu_AA_TABLE4cuda3std6ranges3__45__cpo5cdataE:
	.zero		1
	.type		_ZN34_INTERNAL_54f7e4ad_4_k_cu_AA_TABLE6thrust24THRUST_300001_SM_1000_NS12placeholders2_8E,@object
	.size		_ZN34_INTERNAL_54f7e4ad_4_k_cu_AA_TABLE6thrust24THRUST_300001_SM_1000_NS12placeholders2_8E,(_ZN34_INTERNAL_54f7e4ad_4_k_cu_AA_TABLE4cuda3std3__45__cpo4rendE - _ZN34_INTERNAL_54f7e4ad_4_k_cu_AA_TABLE6thrust24THRUST_300001_SM_1000_NS12placeholders2_8E)
_ZN34_INTERNAL_54f7e4ad_4_k_cu_AA_TABLE6thrust24THRUST_300001_SM_1000_NS12placeholders2_8E:
	.zero		1
	.type		_ZN34_INTERNAL_54f7e4ad_4_k_cu_AA_TABLE4cuda3std3__45__cpo4rendE,@object
	.size		_ZN34_INTERNAL_54f7e4ad_4_k_cu_AA_TABLE4cuda3std3__45__cpo4rendE,(_ZN34_INTERNAL_54f7e4ad_4_k_cu_AA_TABLE4cuda3std6ranges3__45__cpo9iter_swapE - _ZN34_INTERNAL_54f7e4ad_4_k_cu_AA_TABLE4cuda3std3__45__cpo4rendE)
_ZN34_INTERNAL_54f7e4ad_4_k_cu_AA_TABLE4cuda3std3__45__cpo4rendE:
	.zero		1
	.type		_ZN34_INTERNAL_54f7e4ad_4_k_cu_AA_TABLE4cuda3std6ranges3__45__cpo9iter_swapE,@object
	.size		_ZN34_INTERNAL_54f7e4ad_4_k_cu_AA_TABLE4cuda3std6ranges3__45__cpo9iter_swapE,(_ZN34_INTERNAL_54f7e4ad_4_k_cu_AA_TABLE4cuda3std3__48unexpectE - _ZN34_INTERNAL_54f7e4ad_4_k_cu_AA_TABLE4cuda3std6ranges3__45__cpo9iter_swapE)
_ZN34_INTERNAL_54f7e4ad_4_k_cu_AA_TABLE4cuda3std6ranges3__45__cpo9iter_swapE:
	.zero		1
	.type		_ZN34_INTERNAL_54f7e4ad_4_k_cu_AA_TABLE4cuda3std3__48unexpectE,@object
	.size		_ZN34_INTERNAL_54f7e4ad_4_k_cu_AA_TABLE4cuda3std3__48unexpectE,(_ZN34_INTERNAL_54f7e4ad_4_k_cu_AA_TABLE6thrust24THRUST_300001_SM_1000_NS6system6detail10sequential3seqE - _ZN34_INTERNAL_54f7e4ad_4_k_cu_AA_TABLE4cuda3std3__48unexpectE)
_ZN34_INTERNAL_54f7e4ad_4_k_cu_AA_TABLE4cuda3std3__48unexpectE:
	.zero		1
	.type		_ZN34_INTERNAL_54f7e4ad_4_k_cu_AA_TABLE6thrust24THRUST_300001_SM_1000_NS6system6detail10sequential3seqE,@object
	.size		_ZN34_INTERNAL_54f7e4ad_4_k_cu_AA_TABLE6thrust24THRUST_300001_SM_1000_NS6system6detail10sequential3seqE,(.L_30 - _ZN34_INTERNAL_54f7e4ad_4_k_cu_AA_TABLE6thrust24THRUST_300001_SM_1000_NS6system6detail10sequential3seqE)
_ZN34_INTERNAL_54f7e4ad_4_k_cu_AA_TABLE6thrust24THRUST_300001_SM_1000_NS6system6detail10sequential3seqE:
	.zero		1
.L_30:


//--------------------- .nv.shared._Z20call_variants_kernelPK13VariantPileupPK18ResistanceMutationiP14ResistanceCallPjff --------------------------
	.section	.nv.shared._Z20call_variants_kernelPK13VariantPileupPK18ResistanceMutationiP14ResistanceCallPjff,"aw",@nobits
	.sectionflags	@""
	.align	16
	.zero		1024


//--------------------- .nv.shared._Z19build_pileup_kernelPK16ProteinAlignmentPKjiP13VariantPileupPK18ResistanceMutationi --------------------------
	.section	.nv.shared._Z19build_pileup_kernelPK16ProteinAlignmentPKjiP13VariantPileupPK18ResistanceMutationi,"aw",@nobits
	.sectionflags	@""
	.align	16
	.zero		1024


//--------------------- .nv.shared._Z21seed_and_align_kernelPKcPKiS2_S0_S2_S2_PK14MinimizerIndexiiP16ProteinAlignmentPjf --------------------------
	.section	.nv.shared._Z21seed_and_align_kernelPKcPKiS2_S0_S2_S2_PK14MinimizerIndexiiP16ProteinAlignmentPjf,"aw",@nobits
	.sectionflags	@""
	.align	16
	.zero		1024


//--------------------- .nv.constant0._ZN3cub18CUB_300001_SM_10006detail11EmptyKernelIvEEvv --------------------------
	.section	.nv.constant0._ZN3cub18CUB_300001_SM_10006detail11EmptyKernelIvEEvv,"a",@progbits
	.sectionflags	@""
	.align	4
.nv.constant0._ZN3cub18CUB_300001_SM_10006detail11EmptyKernelIvEEvv:
	.zero		896


//--------------------- .nv.constant0._Z20call_variants_kernelPK13VariantPileupPK18ResistanceMutationiP14ResistanceCallPjff --------------------------
	.section	.nv.constant0._Z20call_variants_kernelPK13VariantPileupPK18ResistanceMutationiP14ResistanceCallPjff,"a",@progbits
	.sectionflags	@""
	.align	4
.nv.constant0._Z20call_variants_kernelPK13VariantPileupPK18ResistanceMutationiP14ResistanceCallPjff:
	.zero		944


//--------------------- .nv.constant0._Z19build_pileup_kernelPK16ProteinAlignmentPKjiP13VariantPileupPK18ResistanceMutationi --------------------------
	.section	.nv.constant0._Z19build_pileup_kernelPK16ProteinAlignmentPKjiP13VariantPileupPK18ResistanceMutationi,"a",@progbits
	.sectionflags	@""
	.align	4
.nv.constant0._Z19build_pileup_kernelPK16ProteinAlignmentPKjiP13VariantPileupPK18ResistanceMutationi:
	.zero		940


//--------------------- .nv.constant0._Z21seed_and_align_kernelPKcPKiS2_S0_S2_S2_PK14MinimizerIndexiiP16ProteinAlignmentPjf --------------------------
	.section	.nv.constant0._Z21seed_and_align_kernelPKcPKiS2_S0_S2_S2_PK14MinimizerIndexiiP16ProteinAlignmentPjf,"a",@progbits
	.sectionflags	@""
	.align	4
.nv.constant0._Z21seed_and_align_kernelPKcPKiS2_S0_S2_S2_PK14MinimizerIndexiiP16ProteinAlignmentPjf:
	.zero		980


//--------------------- SYMBOLS --------------------------

	.type		.nv.reservedSmem.offset0,@object
	.size		.nv.reservedSmem.offset0,0x4
	.type		.nv.reservedSmem.cap,@object
	.size		.nv.reservedSmem.cap,0x4
